//
// Generated by NVIDIA NVVM Compiler
//
// Compiler Build ID: CL-36424714
// Cuda compilation tools, release 13.0, V13.0.88
// Based on NVVM 20.0.0
//

.version 9.0
.target sm_100
.address_size 64

	// .globl	_Z21convertRgb2GrayKernelPhiiS_
.const .align 4 .b8 dc_filter_X[36];
.const .align 4 .b8 dc_filter_Y[36];
.extern .shared .align 16 .b8 s_inPixels[];

.visible .entry _Z21convertRgb2GrayKernelPhiiS_(
	.param .u64 .ptr .align 1 _Z21convertRgb2GrayKernelPhiiS__param_0,
	.param .u32 _Z21convertRgb2GrayKernelPhiiS__param_1,
	.param .u32 _Z21convertRgb2GrayKernelPhiiS__param_2,
	.param .u64 .ptr .align 1 _Z21convertRgb2GrayKernelPhiiS__param_3
)
{
	.reg .pred 	%p<4>;
	.reg .b16 	%rs<4>;
	.reg .b32 	%r<16>;
	.reg .b32 	%f<7>;
	.reg .b64 	%rd<9>;

	ld.param.u64 	%rd1, [_Z21convertRgb2GrayKernelPhiiS__param_0];
	ld.param.u32 	%r3, [_Z21convertRgb2GrayKernelPhiiS__param_1];
	ld.param.u32 	%r4, [_Z21convertRgb2GrayKernelPhiiS__param_2];
	ld.param.u64 	%rd2, [_Z21convertRgb2GrayKernelPhiiS__param_3];
	mov.u32 	%r6, %tid.x;
	mov.u32 	%r7, %ctaid.x;
	mov.u32 	%r8, %ntid.x;
	mad.lo.s32 	%r1, %r7, %r8, %r6;
	mov.u32 	%r9, %tid.y;
	mov.u32 	%r10, %ctaid.y;
	mov.u32 	%r11, %ntid.y;
	mad.lo.s32 	%r12, %r10, %r11, %r9;
	setp.ge.s32 	%p1, %r1, %r3;
	setp.ge.s32 	%p2, %r12, %r4;
	or.pred  	%p3, %p1, %p2;
	@%p3 bra 	$L__BB0_2;
	cvta.to.global.u64 	%rd3, %rd1;
	cvta.to.global.u64 	%rd4, %rd2;
	mad.lo.s32 	%r13, %r3, %r12, %r1;
	mul.lo.s32 	%r14, %r13, 3;
	cvt.s64.s32 	%rd5, %r14;
	add.s64 	%rd6, %rd3, %rd5;
	ld.global.u8 	%rs1, [%rd6];
	ld.global.u8 	%rs2, [%rd6+1];
	ld.global.u8 	%rs3, [%rd6+2];
	cvt.rn.f32.u16 	%f1, %rs1;
	cvt.rn.f32.u16 	%f2, %rs2;
	mul.f32 	%f3, %f2, 0f3F1645A2;
	fma.rn.f32 	%f4, %f1, 0f3E991687, %f3;
	cvt.rn.f32.u16 	%f5, %rs3;
	fma.rn.f32 	%f6, %f5, 0f3DE978D5, %f4;
	cvt.rzi.u32.f32 	%r15, %f6;
	cvt.s64.s32 	%rd7, %r13;
	add.s64 	%rd8, %rd4, %rd7;
	st.global.u8 	[%rd8], %r15;
$L__BB0_2:
	ret;

}
	// .globl	_Z19edgeDetectionKernelPhiiiPiii
.visible .entry _Z19edgeDetectionKernelPhiiiPiii(
	.param .u64 .ptr .align 1 _Z19edgeDetectionKernelPhiiiPiii_param_0,
	.param .u32 _Z19edgeDetectionKernelPhiiiPiii_param_1,
	.param .u32 _Z19edgeDetectionKernelPhiiiPiii_param_2,
	.param .u32 _Z19edgeDetectionKernelPhiiiPiii_param_3,
	.param .u64 .ptr .align 1 _Z19edgeDetectionKernelPhiiiPiii_param_4,
	.param .u32 _Z19edgeDetectionKernelPhiiiPiii_param_5,
	.param .u32 _Z19edgeDetectionKernelPhiiiPiii_param_6
)
{
	.reg .pred 	%p<44>;
	.reg .b16 	%rs<9>;
	.reg .b32 	%r<143>;
	.reg .b32 	%f<50>;
	.reg .b64 	%rd<35>;

	ld.param.u64 	%rd6, [_Z19edgeDetectionKernelPhiiiPiii_param_0];
	ld.param.u32 	%r66, [_Z19edgeDetectionKernelPhiiiPiii_param_1];
	ld.param.u32 	%r67, [_Z19edgeDetectionKernelPhiiiPiii_param_2];
	ld.param.u32 	%r68, [_Z19edgeDetectionKernelPhiiiPiii_param_3];
	ld.param.u64 	%rd7, [_Z19edgeDetectionKernelPhiiiPiii_param_4];
	ld.param.u32 	%r69, [_Z19edgeDetectionKernelPhiiiPiii_param_5];
	ld.param.u32 	%r70, [_Z19edgeDetectionKernelPhiiiPiii_param_6];
	mov.u32 	%r1, %tid.y;
	mov.u32 	%r2, %ntid.x;
	mov.u32 	%r3, %tid.x;
	mad.lo.s32 	%r115, %r1, %r2, %r3;
	mul.lo.s32 	%r5, %r70, %r69;
	setp.ge.s32 	%p2, %r115, %r5;
	@%p2 bra 	$L__BB1_3;
	shr.u32 	%r71, %r68, 31;
	add.s32 	%r72, %r68, %r71;
	shr.s32 	%r73, %r72, 1;
	mov.u32 	%r74, %ctaid.y;
	mov.u32 	%r75, %ntid.y;
	mul.lo.s32 	%r76, %r74, %r75;
	sub.s32 	%r6, %r76, %r73;
	mov.u32 	%r77, %ctaid.x;
	mul.lo.s32 	%r78, %r77, %r2;
	sub.s32 	%r7, %r78, %r73;
	add.s32 	%r8, %r67, -1;
	add.s32 	%r9, %r66, -1;
	mul.lo.s32 	%r10, %r2, %r75;
	cvta.to.global.u64 	%rd1, %rd6;
$L__BB1_2:
	div.s32 	%r79, %r115, %r69;
	add.s32 	%r80, %r6, %r79;
	mul.lo.s32 	%r81, %r79, %r69;
	sub.s32 	%r82, %r115, %r81;
	add.s32 	%r83, %r7, %r82;
	max.s32 	%r84, %r80, 0;
	min.s32 	%r85, %r84, %r8;
	max.s32 	%r86, %r83, 0;
	min.s32 	%r87, %r86, %r9;
	mad.lo.s32 	%r88, %r85, %r66, %r87;
	cvt.s64.s32 	%rd8, %r88;
	add.s64 	%rd9, %rd1, %rd8;
	ld.global.u8 	%rs1, [%rd9];
	mov.u32 	%r89, s_inPixels;
	add.s32 	%r90, %r89, %r115;
	st.shared.u8 	[%r90], %rs1;
	add.s32 	%r115, %r115, %r10;
	setp.lt.s32 	%p3, %r115, %r5;
	@%p3 bra 	$L__BB1_2;
$L__BB1_3:
	bar.sync 	0;
	mov.u32 	%r91, %ctaid.y;
	mov.u32 	%r92, %ntid.y;
	mad.lo.s32 	%r13, %r91, %r92, %r1;
	mov.u32 	%r93, %ctaid.x;
	mad.lo.s32 	%r14, %r93, %r2, %r3;
	setp.ge.s32 	%p4, %r13, %r67;
	setp.ge.s32 	%p5, %r14, %r66;
	or.pred  	%p6, %p5, %p4;
	@%p6 bra 	$L__BB1_35;
	setp.lt.s32 	%p7, %r68, 1;
	mov.b32 	%r124, 0;
	mov.u32 	%r125, %r124;
	@%p7 bra 	$L__BB1_34;
	and.b32  	%r15, %r68, 3;
	and.b32  	%r16, %r68, 2147483644;
	mov.b32 	%r116, 0;
	mov.u64 	%rd22, dc_filter_X;
	mov.u64 	%rd24, dc_filter_Y;
	mov.u32 	%r125, %r116;
	mov.u32 	%r124, %r116;
$L__BB1_6:
	setp.lt.u32 	%p8, %r68, 4;
	add.s32 	%r98, %r116, %r1;
	setp.gt.s32 	%p9, %r98, -1;
	setp.lt.s32 	%p10, %r98, %r67;
	and.pred  	%p1, %p9, %p10;
	mul.lo.s32 	%r20, %r116, %r68;
	mul.lo.s32 	%r21, %r98, %r69;
	mov.b32 	%r132, 0;
	@%p8 bra 	$L__BB1_21;
	mov.b32 	%r119, 0;
	not.pred 	%p11, %p1;
	cvt.u64.u32 	%rd15, %r20;
$L__BB1_8:
	add.s32 	%r25, %r119, %r3;
	add.s32 	%r100, %r25, %r21;
	mov.u32 	%r101, s_inPixels;
	add.s32 	%r26, %r101, %r100;
	@%p11 bra 	$L__BB1_11;
	setp.lt.s32 	%p12, %r25, 0;
	setp.ge.s32 	%p13, %r25, %r66;
	or.pred  	%p14, %p12, %p13;
	@%p14 bra 	$L__BB1_11;
	add.s32 	%r102, %r119, %r20;
	mul.wide.u32 	%rd10, %r102, 4;
	add.s64 	%rd12, %rd22, %rd10;
	ld.const.f32 	%f1, [%rd12];
	add.s64 	%rd14, %rd24, %rd10;
	ld.const.f32 	%f2, [%rd14];
	ld.shared.u8 	%rs2, [%r26];
	cvt.rn.f32.u16 	%f3, %rs2;
	cvt.rn.f32.s32 	%f4, %r124;
	fma.rn.f32 	%f5, %f1, %f3, %f4;
	cvt.rzi.s32.f32 	%r124, %f5;
	cvt.rn.f32.s32 	%f6, %r125;
	fma.rn.f32 	%f7, %f2, %f3, %f6;
	cvt.rzi.s32.f32 	%r125, %f7;
$L__BB1_11:
	cvt.u64.u32 	%rd16, %r119;
	add.s64 	%rd17, %rd16, %rd15;
	shl.b64 	%rd18, %rd17, 2;
	mov.u64 	%rd19, dc_filter_Y;
	add.s64 	%rd2, %rd19, %rd18;
	mov.u64 	%rd20, dc_filter_X;
	add.s64 	%rd3, %rd20, %rd18;
	@%p11 bra 	$L__BB1_14;
	add.s32 	%r103, %r25, 1;
	setp.lt.s32 	%p16, %r103, 0;
	setp.ge.s32 	%p17, %r103, %r66;
	or.pred  	%p18, %p16, %p17;
	@%p18 bra 	$L__BB1_14;
	ld.const.f32 	%f8, [%rd3+4];
	ld.const.f32 	%f9, [%rd2+4];
	ld.shared.u8 	%rs3, [%r26+1];
	cvt.rn.f32.u16 	%f10, %rs3;
	cvt.rn.f32.s32 	%f11, %r124;
	fma.rn.f32 	%f12, %f8, %f10, %f11;
	cvt.rzi.s32.f32 	%r124, %f12;
	cvt.rn.f32.s32 	%f13, %r125;
	fma.rn.f32 	%f14, %f9, %f10, %f13;
	cvt.rzi.s32.f32 	%r125, %f14;
$L__BB1_14:
	@%p11 bra 	$L__BB1_17;
	add.s32 	%r104, %r25, 2;
	setp.lt.s32 	%p20, %r104, 0;
	setp.ge.s32 	%p21, %r104, %r66;
	or.pred  	%p22, %p20, %p21;
	@%p22 bra 	$L__BB1_17;
	ld.const.f32 	%f15, [%rd3+8];
	ld.const.f32 	%f16, [%rd2+8];
	ld.shared.u8 	%rs4, [%r26+2];
	cvt.rn.f32.u16 	%f17, %rs4;
	cvt.rn.f32.s32 	%f18, %r124;
	fma.rn.f32 	%f19, %f15, %f17, %f18;
	cvt.rzi.s32.f32 	%r124, %f19;
	cvt.rn.f32.s32 	%f20, %r125;
	fma.rn.f32 	%f21, %f16, %f17, %f20;
	cvt.rzi.s32.f32 	%r125, %f21;
$L__BB1_17:
	@%p11 bra 	$L__BB1_20;
	add.s32 	%r105, %r25, 3;
	setp.lt.s32 	%p24, %r105, 0;
	setp.ge.s32 	%p25, %r105, %r66;
	or.pred  	%p26, %p24, %p25;
	@%p26 bra 	$L__BB1_20;
	ld.const.f32 	%f22, [%rd3+12];
	ld.const.f32 	%f23, [%rd2+12];
	ld.shared.u8 	%rs5, [%r26+3];
	cvt.rn.f32.u16 	%f24, %rs5;
	cvt.rn.f32.s32 	%f25, %r124;
	fma.rn.f32 	%f26, %f22, %f24, %f25;
	cvt.rzi.s32.f32 	%r124, %f26;
	cvt.rn.f32.s32 	%f27, %r125;
	fma.rn.f32 	%f28, %f23, %f24, %f27;
	cvt.rzi.s32.f32 	%r125, %f28;
$L__BB1_20:
	add.s32 	%r119, %r119, 4;
	setp.ne.s32 	%p27, %r119, %r16;
	mov.u32 	%r132, %r16;
	@%p27 bra 	$L__BB1_8;
$L__BB1_21:
	setp.eq.s32 	%p28, %r15, 0;
	@%p28 bra 	$L__BB1_33;
	add.s32 	%r49, %r132, %r3;
	add.s32 	%r106, %r49, %r21;
	mov.u32 	%r107, s_inPixels;
	add.s32 	%r50, %r107, %r106;
	not.pred 	%p29, %p1;
	@%p29 bra 	$L__BB1_25;
	setp.lt.s32 	%p30, %r49, 0;
	setp.ge.s32 	%p31, %r49, %r66;
	or.pred  	%p32, %p30, %p31;
	@%p32 bra 	$L__BB1_25;
	add.s32 	%r108, %r132, %r20;
	mul.wide.u32 	%rd21, %r108, 4;
	add.s64 	%rd23, %rd22, %rd21;
	ld.const.f32 	%f29, [%rd23];
	add.s64 	%rd25, %rd24, %rd21;
	ld.const.f32 	%f30, [%rd25];
	ld.shared.u8 	%rs6, [%r50];
	cvt.rn.f32.u16 	%f31, %rs6;
	cvt.rn.f32.s32 	%f32, %r124;
	fma.rn.f32 	%f33, %f29, %f31, %f32;
	cvt.rzi.s32.f32 	%r124, %f33;
	cvt.rn.f32.s32 	%f34, %r125;
	fma.rn.f32 	%f35, %f30, %f31, %f34;
	cvt.rzi.s32.f32 	%r125, %f35;
$L__BB1_25:
	setp.eq.s32 	%p33, %r15, 1;
	@%p33 bra 	$L__BB1_33;
	cvt.u64.u32 	%rd26, %r20;
	cvt.u64.u32 	%rd27, %r132;
	add.s64 	%rd28, %rd27, %rd26;
	shl.b64 	%rd29, %rd28, 2;
	add.s64 	%rd4, %rd24, %rd29;
	add.s64 	%rd5, %rd22, %rd29;
	@%p29 bra 	$L__BB1_29;
	add.s32 	%r109, %r49, 1;
	setp.lt.s32 	%p35, %r109, 0;
	setp.ge.s32 	%p36, %r109, %r66;
	or.pred  	%p37, %p35, %p36;
	@%p37 bra 	$L__BB1_29;
	ld.const.f32 	%f36, [%rd5+4];
	ld.const.f32 	%f37, [%rd4+4];
	ld.shared.u8 	%rs7, [%r50+1];
	cvt.rn.f32.u16 	%f38, %rs7;
	cvt.rn.f32.s32 	%f39, %r124;
	fma.rn.f32 	%f40, %f36, %f38, %f39;
	cvt.rzi.s32.f32 	%r124, %f40;
	cvt.rn.f32.s32 	%f41, %r125;
	fma.rn.f32 	%f42, %f37, %f38, %f41;
	cvt.rzi.s32.f32 	%r125, %f42;
$L__BB1_29:
	setp.eq.s32 	%p38, %r15, 2;
	@%p38 bra 	$L__BB1_33;
	@%p29 bra 	$L__BB1_33;
	add.s32 	%r110, %r49, 2;
	setp.lt.s32 	%p40, %r110, 0;
	setp.ge.s32 	%p41, %r110, %r66;
	or.pred  	%p42, %p40, %p41;
	@%p42 bra 	$L__BB1_33;
	ld.const.f32 	%f43, [%rd5+8];
	ld.const.f32 	%f44, [%rd4+8];
	ld.shared.u8 	%rs8, [%r50+2];
	cvt.rn.f32.u16 	%f45, %rs8;
	cvt.rn.f32.s32 	%f46, %r124;
	fma.rn.f32 	%f47, %f43, %f45, %f46;
	cvt.rzi.s32.f32 	%r124, %f47;
	cvt.rn.f32.s32 	%f48, %r125;
	fma.rn.f32 	%f49, %f44, %f45, %f48;
	cvt.rzi.s32.f32 	%r125, %f49;
$L__BB1_33:
	add.s32 	%r116, %r116, 1;
	setp.ne.s32 	%p43, %r116, %r68;
	@%p43 bra 	$L__BB1_6;
$L__BB1_34:
	abs.s32 	%r111, %r124;
	abs.s32 	%r112, %r125;
	add.s32 	%r113, %r112, %r111;
	mad.lo.s32 	%r114, %r66, %r13, %r14;
	cvta.to.global.u64 	%rd32, %rd7;
	mul.wide.s32 	%rd33, %r114, 4;
	add.s64 	%rd34, %rd32, %rd33;
	st.global.u32 	[%rd34], %r113;
$L__BB1_35:
	ret;

}
	// .globl	_Z14compute_cost_vPiii
.visible .entry _Z14compute_cost_vPiii(
	.param .u64 .ptr .align 1 _Z14compute_cost_vPiii_param_0,
	.param .u32 _Z14compute_cost_vPiii_param_1,
	.param .u32 _Z14compute_cost_vPiii_param_2
)
{
	.reg .pred 	%p<28>;
	.reg .b32 	%r<134>;
	.reg .b64 	%rd<47>;

	ld.param.u64 	%rd7, [_Z14compute_cost_vPiii_param_0];
	ld.param.u32 	%r52, [_Z14compute_cost_vPiii_param_1];
	ld.param.u32 	%r120, [_Z14compute_cost_vPiii_param_2];
	cvta.to.global.u64 	%rd1, %rd7;
	mov.u32 	%r54, %tid.x;
	mov.u32 	%r55, %tid.y;
	mov.u32 	%r56, %ntid.x;
	mad.lo.s32 	%r57, %r55, %r56, %r54;
	mov.u32 	%r58, %nctaid.x;
	mov.u32 	%r59, %ctaid.x;
	mad.lo.s32 	%r1, %r58, %r59, %r57;
	setp.ge.s32 	%p1, %r1, %r52;
	setp.lt.s32 	%p2, %r120, 2;
	or.pred  	%p3, %p1, %p2;
	@%p3 bra 	$L__BB2_28;
	add.s32 	%r2, %r120, -2;
	add.s32 	%r3, %r52, -1;
	and.b32  	%r60, %r120, 3;
	setp.eq.s32 	%p4, %r60, 1;
	mov.u32 	%r125, %r2;
	@%p4 bra 	$L__BB2_9;
	mad.lo.s32 	%r119, %r52, %r2, %r1;
	add.s32 	%r61, %r120, -1;
	mul.lo.s32 	%r62, %r52, %r61;
	add.s32 	%r118, %r62, 1;
	add.s32 	%r117, %r1, %r62;
	and.b32  	%r63, %r61, 3;
	neg.s32 	%r116, %r63;
	cvt.s64.s32 	%rd9, %r1;
	mov.u32 	%r121, %r2;
$L__BB2_3:
	.pragma "nounroll";
	setp.lt.s32 	%p5, %r1, 1;
	mad.lo.s32 	%r64, %r52, %r121, %r52;
	add.s32 	%r65, %r118, -1;
	add.s32 	%r123, %r64, %r1;
	cvt.s64.s32 	%rd8, %r65;
	add.s64 	%rd10, %rd9, %rd8;
	shl.b64 	%rd11, %rd10, 2;
	add.s64 	%rd2, %rd1, %rd11;
	@%p5 bra 	$L__BB2_5;
	ld.global.u32 	%r66, [%rd2+-4];
	mul.wide.s32 	%rd12, %r117, 4;
	add.s64 	%rd13, %rd1, %rd12;
	ld.global.u32 	%r67, [%rd13];
	setp.lt.s32 	%p6, %r66, %r67;
	selp.s32 	%r68, -1, 0, %p6;
	add.s32 	%r69, %r1, %r118;
	add.s32 	%r70, %r69, %r68;
	add.s32 	%r123, %r70, -1;
$L__BB2_5:
	setp.ge.s32 	%p7, %r1, %r3;
	@%p7 bra 	$L__BB2_7;
	add.s32 	%r71, %r117, 1;
	ld.global.u32 	%r72, [%rd2+4];
	mul.wide.s32 	%rd14, %r123, 4;
	add.s64 	%rd15, %rd1, %rd14;
	ld.global.u32 	%r73, [%rd15];
	setp.lt.s32 	%p8, %r72, %r73;
	selp.b32 	%r123, %r71, %r123, %p8;
$L__BB2_7:
	mul.wide.s32 	%rd16, %r123, 4;
	add.s64 	%rd17, %rd1, %rd16;
	ld.global.u32 	%r74, [%rd17];
	mul.wide.s32 	%rd18, %r119, 4;
	add.s64 	%rd19, %rd1, %rd18;
	ld.global.u32 	%r75, [%rd19];
	add.s32 	%r76, %r75, %r74;
	st.global.u32 	[%rd19], %r76;
	bar.sync 	0;
	add.s32 	%r121, %r121, -1;
	add.s32 	%r120, %r120, -1;
	sub.s32 	%r119, %r119, %r52;
	sub.s32 	%r118, %r118, %r52;
	sub.s32 	%r117, %r117, %r52;
	add.s32 	%r116, %r116, 1;
	setp.ne.s32 	%p9, %r116, 0;
	@%p9 bra 	$L__BB2_3;
	add.s32 	%r125, %r120, -2;
$L__BB2_9:
	setp.lt.u32 	%p10, %r2, 3;
	@%p10 bra 	$L__BB2_28;
	cvt.s64.s32 	%rd21, %r1;
$L__BB2_11:
	setp.lt.s32 	%p11, %r1, 1;
	mad.lo.s32 	%r77, %r52, %r125, %r52;
	add.s32 	%r28, %r77, %r1;
	cvt.s64.s32 	%rd20, %r77;
	add.s64 	%rd22, %rd21, %rd20;
	shl.b64 	%rd23, %rd22, 2;
	add.s64 	%rd3, %rd1, %rd23;
	mov.u32 	%r127, %r28;
	@%p11 bra 	$L__BB2_13;
	ld.global.u32 	%r78, [%rd3+-4];
	mul.wide.s32 	%rd24, %r28, 4;
	add.s64 	%rd25, %rd1, %rd24;
	ld.global.u32 	%r79, [%rd25];
	setp.lt.s32 	%p12, %r78, %r79;
	selp.s32 	%r80, -1, 0, %p12;
	add.s32 	%r127, %r28, %r80;
$L__BB2_13:
	setp.ge.s32 	%p13, %r1, %r3;
	@%p13 bra 	$L__BB2_15;
	add.s32 	%r81, %r28, 1;
	ld.global.u32 	%r82, [%rd3+4];
	mul.wide.s32 	%rd26, %r127, 4;
	add.s64 	%rd27, %rd1, %rd26;
	ld.global.u32 	%r83, [%rd27];
	setp.lt.s32 	%p14, %r82, %r83;
	selp.b32 	%r127, %r81, %r127, %p14;
$L__BB2_15:
	setp.lt.s32 	%p15, %r1, 1;
	mul.wide.s32 	%rd28, %r127, 4;
	add.s64 	%rd29, %rd1, %rd28;
	ld.global.u32 	%r84, [%rd29];
	mul.lo.s32 	%r33, %r125, %r52;
	add.s32 	%r34, %r33, %r1;
	mul.wide.s32 	%rd30, %r34, 4;
	add.s64 	%rd4, %rd1, %rd30;
	ld.global.u32 	%r85, [%rd4];
	add.s32 	%r86, %r85, %r84;
	st.global.u32 	[%rd4], %r86;
	bar.sync 	0;
	mov.u32 	%r129, %r34;
	@%p15 bra 	$L__BB2_17;
	ld.global.u32 	%r87, [%rd4+-4];
	ld.global.u32 	%r88, [%rd4];
	setp.lt.s32 	%p16, %r87, %r88;
	selp.s32 	%r89, -1, 0, %p16;
	add.s32 	%r129, %r34, %r89;
$L__BB2_17:
	setp.ge.s32 	%p17, %r1, %r3;
	@%p17 bra 	$L__BB2_19;
	add.s32 	%r90, %r34, 1;
	ld.global.u32 	%r91, [%rd4+4];
	mul.wide.s32 	%rd31, %r129, 4;
	add.s64 	%rd32, %rd1, %rd31;
	ld.global.u32 	%r92, [%rd32];
	setp.lt.s32 	%p18, %r91, %r92;
	selp.b32 	%r129, %r90, %r129, %p18;
$L__BB2_19:
	setp.lt.s32 	%p19, %r1, 1;
	mul.wide.s32 	%rd33, %r129, 4;
	add.s64 	%rd34, %rd1, %rd33;
	ld.global.u32 	%r93, [%rd34];
	sub.s32 	%r39, %r33, %r52;
	add.s32 	%r40, %r39, %r1;
	mul.wide.s32 	%rd35, %r40, 4;
	add.s64 	%rd5, %rd1, %rd35;
	ld.global.u32 	%r94, [%rd5];
	add.s32 	%r95, %r94, %r93;
	st.global.u32 	[%rd5], %r95;
	bar.sync 	0;
	mov.u32 	%r131, %r40;
	@%p19 bra 	$L__BB2_21;
	ld.global.u32 	%r96, [%rd5+-4];
	ld.global.u32 	%r97, [%rd5];
	setp.lt.s32 	%p20, %r96, %r97;
	selp.s32 	%r98, -1, 0, %p20;
	add.s32 	%r131, %r40, %r98;
$L__BB2_21:
	setp.ge.s32 	%p21, %r1, %r3;
	@%p21 bra 	$L__BB2_23;
	add.s32 	%r99, %r40, 1;
	ld.global.u32 	%r100, [%rd5+4];
	mul.wide.s32 	%rd36, %r131, 4;
	add.s64 	%rd37, %rd1, %rd36;
	ld.global.u32 	%r101, [%rd37];
	setp.lt.s32 	%p22, %r100, %r101;
	selp.b32 	%r131, %r99, %r131, %p22;
$L__BB2_23:
	setp.lt.s32 	%p23, %r1, 1;
	mul.wide.s32 	%rd38, %r131, 4;
	add.s64 	%rd39, %rd1, %rd38;
	ld.global.u32 	%r102, [%rd39];
	sub.s32 	%r45, %r39, %r52;
	add.s32 	%r46, %r45, %r1;
	mul.wide.s32 	%rd40, %r46, 4;
	add.s64 	%rd6, %rd1, %rd40;
	ld.global.u32 	%r103, [%rd6];
	add.s32 	%r104, %r103, %r102;
	st.global.u32 	[%rd6], %r104;
	bar.sync 	0;
	mov.u32 	%r133, %r46;
	@%p23 bra 	$L__BB2_25;
	ld.global.u32 	%r105, [%rd6+-4];
	ld.global.u32 	%r106, [%rd6];
	setp.lt.s32 	%p24, %r105, %r106;
	selp.s32 	%r107, -1, 0, %p24;
	add.s32 	%r133, %r46, %r107;
$L__BB2_25:
	setp.ge.s32 	%p25, %r1, %r3;
	@%p25 bra 	$L__BB2_27;
	add.s32 	%r108, %r46, 1;
	ld.global.u32 	%r109, [%rd6+4];
	mul.wide.s32 	%rd41, %r133, 4;
	add.s64 	%rd42, %rd1, %rd41;
	ld.global.u32 	%r110, [%rd42];
	setp.lt.s32 	%p26, %r109, %r110;
	selp.b32 	%r133, %r108, %r133, %p26;
$L__BB2_27:
	mul.wide.s32 	%rd43, %r133, 4;
	add.s64 	%rd44, %rd1, %rd43;
	ld.global.u32 	%r111, [%rd44];
	sub.s32 	%r112, %r45, %r52;
	add.s32 	%r113, %r112, %r1;
	mul.wide.s32 	%rd45, %r113, 4;
	add.s64 	%rd46, %rd1, %rd45;
	ld.global.u32 	%r114, [%rd46];
	add.s32 	%r115, %r114, %r111;
	st.global.u32 	[%rd46], %r115;
	bar.sync 	0;
	add.s32 	%r51, %r125, -4;
	setp.gt.s32 	%p27, %r125, 3;
	mov.u32 	%r125, %r51;
	@%p27 bra 	$L__BB2_11;
$L__BB2_28:
	ret;

}
	// .globl	_Z14findSeamKernelPiS_S_ii
.visible .entry _Z14findSeamKernelPiS_S_ii(
	.param .u64 .ptr .align 1 _Z14findSeamKernelPiS_S_ii_param_0,
	.param .u64 .ptr .align 1 _Z14findSeamKernelPiS_S_ii_param_1,
	.param .u64 .ptr .align 1 _Z14findSeamKernelPiS_S_ii_param_2,
	.param .u32 _Z14findSeamKernelPiS_S_ii_param_3,
	.param .u32 _Z14findSeamKernelPiS_S_ii_param_4
)
{


	ret;

}
	// .globl	_Z16removeSeamKernelPhiiPiS_
.visible .entry _Z16removeSeamKernelPhiiPiS_(
	.param .u64 .ptr .align 1 _Z16removeSeamKernelPhiiPiS__param_0,
	.param .u32 _Z16removeSeamKernelPhiiPiS__param_1,
	.param .u32 _Z16removeSeamKernelPhiiPiS__param_2,
	.param .u64 .ptr .align 1 _Z16removeSeamKernelPhiiPiS__param_3,
	.param .u64 .ptr .align 1 _Z16removeSeamKernelPhiiPiS__param_4
)
{
	.reg .pred 	%p<37>;
	.reg .b16 	%rs<28>;
	.reg .b32 	%r<69>;
	.reg .b64 	%rd<24>;

	ld.param.u64 	%rd8, [_Z16removeSeamKernelPhiiPiS__param_0];
	ld.param.u32 	%r23, [_Z16removeSeamKernelPhiiPiS__param_1];
	ld.param.u32 	%r25, [_Z16removeSeamKernelPhiiPiS__param_2];
	ld.param.u64 	%rd9, [_Z16removeSeamKernelPhiiPiS__param_3];
	ld.param.u64 	%rd10, [_Z16removeSeamKernelPhiiPiS__param_4];
	cvta.to.global.u64 	%rd1, %rd10;
	cvta.to.global.u64 	%rd2, %rd8;
	cvta.to.global.u64 	%rd3, %rd9;
	mov.u32 	%r26, %tid.x;
	mov.u32 	%r27, %ntid.x;
	mov.u32 	%r28, %ctaid.x;
	mad.lo.s32 	%r1, %r27, %r28, %r26;
	mov.u32 	%r29, %tid.y;
	mov.u32 	%r30, %ntid.y;
	mov.u32 	%r31, %ctaid.y;
	mad.lo.s32 	%r32, %r30, %r31, %r29;
	setp.ge.s32 	%p1, %r1, %r23;
	setp.ge.s32 	%p2, %r32, %r25;
	or.pred  	%p3, %p1, %p2;
	@%p3 bra 	$L__BB4_27;
	mad.lo.s32 	%r3, %r23, %r32, %r1;
	ld.global.u32 	%r33, [%rd3];
	setp.ge.s32 	%p4, %r3, %r33;
	@%p4 bra 	$L__BB4_3;
	mul.lo.s32 	%r64, %r3, 3;
	cvt.s64.s32 	%rd21, %r64;
	add.s64 	%rd22, %rd2, %rd21;
	ld.global.u8 	%rs25, [%rd22];
	add.s64 	%rd23, %rd1, %rd21;
	st.global.u8 	[%rd23], %rs25;
	ld.global.u8 	%rs26, [%rd22+1];
	st.global.u8 	[%rd23+1], %rs26;
	ld.global.u8 	%rs27, [%rd22+2];
	st.global.u8 	[%rd23+2], %rs27;
	bra.uni 	$L__BB4_27;
$L__BB4_3:
	max.u32 	%r4, %r32, 1;
	add.s32 	%r5, %r4, -1;
	mad.lo.s32 	%r6, %r25, %r23, -1;
	add.s32 	%r7, %r25, -1;
	add.s32 	%r8, %r5, %r3;
	setp.ge.s32 	%p5, %r8, %r6;
	@%p5 bra 	$L__BB4_27;
	mul.lo.s32 	%r34, %r3, 3;
	cvt.s64.s32 	%rd11, %r34;
	add.s64 	%rd4, %rd1, %rd11;
	mul.wide.u32 	%rd12, %r5, 4;
	add.s64 	%rd5, %rd3, %rd12;
	ld.global.u32 	%r65, [%rd5];
	sub.s32 	%r35, %r65, %r5;
	setp.lt.s32 	%p6, %r3, %r35;
	mul.wide.u32 	%rd13, %r4, 4;
	add.s64 	%rd6, %rd3, %rd13;
	mul.lo.s32 	%r36, %r8, 3;
	cvt.s64.s32 	%rd14, %r36;
	add.s64 	%rd7, %rd2, %rd14;
	@%p6 bra 	$L__BB4_7;
	ld.global.u32 	%r37, [%rd6];
	sub.s32 	%r38, %r37, %r4;
	setp.ge.s32 	%p7, %r3, %r38;
	setp.ge.u32 	%p8, %r4, %r25;
	or.pred  	%p9, %p7, %p8;
	@%p9 bra 	$L__BB4_7;
	ld.global.u8 	%rs1, [%rd7+3];
	st.global.u8 	[%rd4], %rs1;
	ld.global.u8 	%rs2, [%rd7+4];
	st.global.u8 	[%rd4+1], %rs2;
	ld.global.u8 	%rs3, [%rd7+5];
	st.global.u8 	[%rd4+2], %rs3;
	ld.global.u32 	%r65, [%rd5];
$L__BB4_7:
	sub.s32 	%r39, %r65, %r5;
	setp.lt.s32 	%p10, %r3, %r39;
	setp.ne.s32 	%p11, %r4, %r25;
	or.pred  	%p12, %p10, %p11;
	@%p12 bra 	$L__BB4_9;
	add.s32 	%r40, %r3, %r25;
	mul.lo.s32 	%r41, %r40, 3;
	cvt.s64.s32 	%rd15, %r41;
	add.s64 	%rd16, %rd2, %rd15;
	ld.global.u8 	%rs4, [%rd16];
	st.global.u8 	[%rd4], %rs4;
	ld.global.u8 	%rs5, [%rd16+1];
	st.global.u8 	[%rd4+1], %rs5;
	ld.global.u8 	%rs6, [%rd16+2];
	st.global.u8 	[%rd4+2], %rs6;
$L__BB4_9:
	add.s32 	%r42, %r4, %r3;
	setp.ge.s32 	%p13, %r42, %r6;
	@%p13 bra 	$L__BB4_27;
	ld.global.u32 	%r66, [%rd6];
	sub.s32 	%r43, %r66, %r4;
	setp.lt.s32 	%p14, %r3, %r43;
	@%p14 bra 	$L__BB4_13;
	ld.global.u32 	%r44, [%rd6+4];
	not.b32 	%r45, %r4;
	add.s32 	%r46, %r44, %r45;
	setp.ge.s32 	%p15, %r3, %r46;
	setp.ge.u32 	%p16, %r4, %r7;
	or.pred  	%p17, %p15, %p16;
	@%p17 bra 	$L__BB4_13;
	ld.global.u8 	%rs7, [%rd7+6];
	st.global.u8 	[%rd4], %rs7;
	ld.global.u8 	%rs8, [%rd7+7];
	st.global.u8 	[%rd4+1], %rs8;
	ld.global.u8 	%rs9, [%rd7+8];
	st.global.u8 	[%rd4+2], %rs9;
	ld.global.u32 	%r66, [%rd6];
$L__BB4_13:
	sub.s32 	%r47, %r66, %r4;
	setp.lt.s32 	%p18, %r3, %r47;
	setp.ne.s32 	%p19, %r4, %r7;
	or.pred  	%p20, %p18, %p19;
	@%p20 bra 	$L__BB4_15;
	ld.global.u8 	%rs10, [%rd7+6];
	st.global.u8 	[%rd4], %rs10;
	ld.global.u8 	%rs11, [%rd7+7];
	st.global.u8 	[%rd4+1], %rs11;
	ld.global.u8 	%rs12, [%rd7+8];
	st.global.u8 	[%rd4+2], %rs12;
$L__BB4_15:
	add.s32 	%r15, %r4, 1;
	add.s32 	%r48, %r8, 2;
	setp.ge.s32 	%p21, %r48, %r6;
	@%p21 bra 	$L__BB4_27;
	ld.global.u32 	%r67, [%rd6+4];
	sub.s32 	%r49, %r67, %r15;
	setp.lt.s32 	%p22, %r3, %r49;
	@%p22 bra 	$L__BB4_19;
	ld.global.u32 	%r50, [%rd6+8];
	sub.s32 	%r51, %r50, %r4;
	add.s32 	%r52, %r51, -2;
	setp.ge.s32 	%p23, %r3, %r52;
	setp.ge.u32 	%p24, %r15, %r7;
	or.pred  	%p25, %p23, %p24;
	@%p25 bra 	$L__BB4_19;
	ld.global.u8 	%rs13, [%rd7+9];
	st.global.u8 	[%rd4], %rs13;
	ld.global.u8 	%rs14, [%rd7+10];
	st.global.u8 	[%rd4+1], %rs14;
	ld.global.u8 	%rs15, [%rd7+11];
	st.global.u8 	[%rd4+2], %rs15;
	ld.global.u32 	%r67, [%rd6+4];
$L__BB4_19:
	sub.s32 	%r53, %r67, %r15;
	setp.lt.s32 	%p26, %r3, %r53;
	setp.ne.s32 	%p27, %r15, %r7;
	or.pred  	%p28, %p26, %p27;
	@%p28 bra 	$L__BB4_21;
	add.s32 	%r54, %r25, %r3;
	mul.lo.s32 	%r55, %r54, 3;
	cvt.s64.s32 	%rd17, %r55;
	add.s64 	%rd18, %rd2, %rd17;
	ld.global.u8 	%rs16, [%rd18];
	st.global.u8 	[%rd4], %rs16;
	ld.global.u8 	%rs17, [%rd18+1];
	st.global.u8 	[%rd4+1], %rs17;
	ld.global.u8 	%rs18, [%rd18+2];
	st.global.u8 	[%rd4+2], %rs18;
$L__BB4_21:
	add.s32 	%r19, %r4, 2;
	add.s32 	%r56, %r8, 3;
	setp.ge.s32 	%p29, %r56, %r6;
	@%p29 bra 	$L__BB4_27;
	ld.global.u32 	%r68, [%rd6+8];
	sub.s32 	%r57, %r68, %r19;
	setp.lt.s32 	%p30, %r3, %r57;
	@%p30 bra 	$L__BB4_25;
	ld.global.u32 	%r58, [%rd6+12];
	sub.s32 	%r59, %r58, %r4;
	add.s32 	%r60, %r59, -3;
	setp.ge.s32 	%p31, %r3, %r60;
	setp.ge.u32 	%p32, %r19, %r7;
	or.pred  	%p33, %p31, %p32;
	@%p33 bra 	$L__BB4_25;
	ld.global.u8 	%rs19, [%rd7+12];
	st.global.u8 	[%rd4], %rs19;
	ld.global.u8 	%rs20, [%rd7+13];
	st.global.u8 	[%rd4+1], %rs20;
	ld.global.u8 	%rs21, [%rd7+14];
	st.global.u8 	[%rd4+2], %rs21;
	ld.global.u32 	%r68, [%rd6+8];
$L__BB4_25:
	sub.s32 	%r61, %r68, %r19;
	setp.lt.s32 	%p34, %r3, %r61;
	setp.ne.s32 	%p35, %r19, %r7;
	or.pred  	%p36, %p34, %p35;
	@%p36 bra 	$L__BB4_27;
	add.s32 	%r62, %r25, %r3;
	mul.lo.s32 	%r63, %r62, 3;
	cvt.s64.s32 	%rd19, %r63;
	add.s64 	%rd20, %rd2, %rd19;
	ld.global.u8 	%rs22, [%rd20];
	st.global.u8 	[%rd4], %rs22;
	ld.global.u8 	%rs23, [%rd20+1];
	st.global.u8 	[%rd4+1], %rs23;
	ld.global.u8 	%rs24, [%rd20+2];
	st.global.u8 	[%rd4+2], %rs24;
$L__BB4_27:
	ret;

}


// ===== COMPILED SASS (sm_100) =====

	.target	sm_100

	.elftype	@"ET_EXEC"


//--------------------- .note.nv.tkinfo           --------------------------
	.section	.note.nv.tkinfo,"",@"SHT_NOTE"
	.sectionflags	@"SHF_NOTE_NV_TKINFO"
	.tkinfo
        /*0018*/ 	.word	0x00000002
        /*0030*/ 	.string	""
        /*0030*/ 	.string	"ptxas"
        /*0030*/ 	.string	"Cuda compilation tools, release 13.0, V13.0.88"
        /*0030*/ 	.string	"Build cuda_13.0.r13.0/compiler.36424714_0"
        /*0030*/ 	.string	"-arch sm_100 -m 64 "



//--------------------- .note.nv.cuinfo           --------------------------
	.section	.note.nv.cuinfo,"",@"SHT_NOTE"
	.sectionflags	@"SHF_NOTE_NV_CUINFO"
        /*0018*/ 	.short	0x0002
        /*001a*/ 	.short	0x0064
        /*001c*/ 	.short	0x0082
	.zero		2


//--------------------- .nv.info                  --------------------------
	.section	.nv.info,"",@"SHT_CUDA_INFO"
	.align	4


	//----- nvinfo : EIATTR_REGCOUNT
	.align		4
        /*0000*/ 	.byte	0x04, 0x2f
        /*0002*/ 	.short	(.L_3 - .L_2)
	.align		4
.L_2:
        /*0004*/ 	.word	index@(_Z21convertRgb2GrayKernelPhiiS_)
        /*0008*/ 	.word	0x0000000a


	//----- nvinfo : EIATTR_FRAME_SIZE
	.align		4
.L_3:
        /*000c*/ 	.byte	0x04, 0x11
        /*000e*/ 	.short	(.L_5 - .L_4)
	.align		4
.L_4:
        /*0010*/ 	.word	index@(_Z21convertRgb2GrayKernelPhiiS_)
        /*0014*/ 	.word	0x00000000


	//----- nvinfo : EIATTR_REGCOUNT
	.align		4
.L_5:
        /*0018*/ 	.byte	0x04, 0x2f
        /*001a*/ 	.short	(.L_7 - .L_6)
	.align		4
.L_6:
        /*001c*/ 	.word	index@(_Z19edgeDetectionKernelPhiiiPiii)
        /*0020*/ 	.word	0x00000019


	//----- nvinfo : EIATTR_FRAME_SIZE
	.align		4
.L_7:
        /*0024*/ 	.byte	0x04, 0x11
        /*0026*/ 	.short	(.L_9 - .L_8)
	.align		4
.L_8:
        /*0028*/ 	.word	index@(_Z19edgeDetectionKernelPhiiiPiii)
        /*002c*/ 	.word	0x00000000


	//----- nvinfo : EIATTR_REGCOUNT
	.align		4
.L_9:
        /*0030*/ 	.byte	0x04, 0x2f
        /*0032*/ 	.short	(.L_11 - .L_10)
	.align		4
.L_10:
        /*0034*/ 	.word	index@(_Z14compute_cost_vPiii)
        /*0038*/ 	.word	0x0000001a


	//----- nvinfo : EIATTR_FRAME_SIZE
	.align		4
.L_11:
        /*003c*/ 	.byte	0x04, 0x11
        /*003e*/ 	.short	(.L_13 - .L_12)
	.align		4
.L_12:
        /*0040*/ 	.word	index@(_Z14compute_cost_vPiii)
        /*0044*/ 	.word	0x00000000


	//----- nvinfo : EIATTR_REGCOUNT
	.align		4
.L_13:
        /*0048*/ 	.byte	0x04, 0x2f
        /*004a*/ 	.short	(.L_15 - .L_14)
	.align		4
.L_14:
        /*004c*/ 	.word	index@(_Z14findSeamKernelPiS_S_ii)
        /*0050*/ 	.word	0x00000004


	//----- nvinfo : EIATTR_FRAME_SIZE
	.align		4
.L_15:
        /*0054*/ 	.byte	0x04, 0x11
        /*0056*/ 	.short	(.L_17 - .L_16)
	.align		4
.L_16:
        /*0058*/ 	.word	index@(_Z14findSeamKernelPiS_S_ii)
        /*005c*/ 	.word	0x00000000


	//----- nvinfo : EIATTR_REGCOUNT
	.align		4
.L_17:
        /*0060*/ 	.byte	0x04, 0x2f
        /*0062*/ 	.short	(.L_19 - .L_18)
	.align		4
.L_18:
        /*0064*/ 	.word	index@(_Z16removeSeamKernelPhiiPiS_)
        /*0068*/ 	.word	0x0000001a


	//----- nvinfo : EIATTR_FRAME_SIZE
	.align		4
.L_19:
        /*006c*/ 	.byte	0x04, 0x11
        /*006e*/ 	.short	(.L_21 - .L_20)
	.align		4
.L_20:
        /*0070*/ 	.word	index@(_Z16removeSeamKernelPhiiPiS_)
        /*0074*/ 	.word	0x00000000


	//----- nvinfo : EIATTR_MIN_STACK_SIZE
	.align		4
.L_21:
        /*0078*/ 	.byte	0x04, 0x12
        /*007a*/ 	.short	(.L_23 - .L_22)
	.align		4
.L_22:
        /*007c*/ 	.word	index@(_Z16removeSeamKernelPhiiPiS_)
        /*0080*/ 	.word	0x00000000


	//----- nvinfo : EIATTR_MIN_STACK_SIZE
	.align		4
.L_23:
        /*0084*/ 	.byte	0x04, 0x12
        /*0086*/ 	.short	(.L_25 - .L_24)
	.align		4
.L_24:
        /*0088*/ 	.word	index@(_Z14findSeamKernelPiS_S_ii)
        /*008c*/ 	.word	0x00000000


	//----- nvinfo : EIATTR_MIN_STACK_SIZE
	.align		4
.L_25:
        /*0090*/ 	.byte	0x04, 0x12
        /*0092*/ 	.short	(.L_27 - .L_26)
	.align		4
.L_26:
        /*0094*/ 	.word	index@(_Z14compute_cost_vPiii)
        /*0098*/ 	.word	0x00000000


	//----- nvinfo : EIATTR_MIN_STACK_SIZE
	.align		4
.L_27:
        /*009c*/ 	.byte	0x04, 0x12
        /*009e*/ 	.short	(.L_29 - .L_28)
	.align		4
.L_28:
        /*00a0*/ 	.word	index@(_Z19edgeDetectionKernelPhiiiPiii)
        /*00a4*/ 	.word	0x00000000


	//----- nvinfo : EIATTR_MIN_STACK_SIZE
	.align		4
.L_29:
        /*00a8*/ 	.byte	0x04, 0x12
        /*00aa*/ 	.short	(.L_31 - .L_30)
	.align		4
.L_30:
        /*00ac*/ 	.word	index@(_Z21convertRgb2GrayKernelPhiiS_)
        /*00b0*/ 	.word	0x00000000
.L_31:


//--------------------- .nv.compat                --------------------------
	.section	.nv.compat,"",@"SHT_CUDA_COMPAT_INFO"
	.align	4
        /*0000*/ 	.byte	0x02, 0x09, 0x00, 0x00, 0x02, 0x02, 0x01, 0x00, 0x02, 0x05, 0x05, 0x00, 0x03, 0x07, 0x01, 0x01
        /*0010*/ 	.byte	0x02, 0x03, 0x00, 0x00, 0x02, 0x06, 0x01, 0x00, 0x04, 0x0b, 0x08, 0x00, 0x09, 0x00, 0x00, 0x00
        /*0020*/ 	.byte	0x00, 0x00, 0x00, 0x00


//--------------------- .nv.info._Z16removeSeamKernelPhiiPiS_ --------------------------
	.section	.nv.info._Z16removeSeamKernelPhiiPiS_,"",@"SHT_CUDA_INFO"
	.sectionflags	@""
	.align	4


	//----- nvinfo : EIATTR_CUDA_API_VERSION
	.align		4
        /*0000*/ 	.byte	0x04, 0x37
        /*0002*/ 	.short	(.L_33 - .L_32)
.L_32:
        /*0004*/ 	.word	0x00000082


	//----- nvinfo : EIATTR_KPARAM_INFO
	.align		4
.L_33:
        /*0008*/ 	.byte	0x04, 0x17
        /*000a*/ 	.short	(.L_35 - .L_34)
.L_34:
        /*000c*/ 	.word	0x00000000
        /*0010*/ 	.short	0x0004
        /*0012*/ 	.short	0x0018
        /*0014*/ 	.byte	0x00, 0xf5, 0x21, 0x00


	//----- nvinfo : EIATTR_KPARAM_INFO
	.align		4
.L_35:
        /*0018*/ 	.byte	0x04, 0x17
        /*001a*/ 	.short	(.L_37 - .L_36)
.L_36:
        /*001c*/ 	.word	0x00000000
        /*0020*/ 	.short	0x0003
        /*0022*/ 	.short	0x0010
        /*0024*/ 	.byte	0x00, 0xf5, 0x21, 0x00


	//----- nvinfo : EIATTR_KPARAM_INFO
	.align		4
.L_37:
        /*0028*/ 	.byte	0x04, 0x17
        /*002a*/ 	.short	(.L_39 - .L_38)
.L_38:
        /*002c*/ 	.word	0x00000000
        /*0030*/ 	.short	0x0002
        /*0032*/ 	.short	0x000c
        /*0034*/ 	.byte	0x00, 0xf0, 0x11, 0x00


	//----- nvinfo : EIATTR_KPARAM_INFO
	.align		4
.L_39:
        /*0038*/ 	.byte	0x04, 0x17
        /*003a*/ 	.short	(.L_41 - .L_40)
.L_40:
        /*003c*/ 	.word	0x00000000
        /*0040*/ 	.short	0x0001
        /*0042*/ 	.short	0x0008
        /*0044*/ 	.byte	0x00, 0xf0, 0x11, 0x00


	//----- nvinfo : EIATTR_KPARAM_INFO
	.align		4
.L_41:
        /*0048*/ 	.byte	0x04, 0x17
        /*004a*/ 	.short	(.L_43 - .L_42)
.L_42:
        /*004c*/ 	.word	0x00000000
        /*0050*/ 	.short	0x0000
        /*0052*/ 	.short	0x0000
        /*0054*/ 	.byte	0x00, 0xf5, 0x21, 0x00


	//----- nvinfo : EIATTR_SPARSE_MMA_MASK
	.align		4
.L_43:
        /*0058*/ 	.byte	0x03, 0x50
        /*005a*/ 	.short	0x0000


	//----- nvinfo : EIATTR_MAXREG_COUNT
	.align		4
        /*005c*/ 	.byte	0x03, 0x1b
        /*005e*/ 	.short	0x00ff


	//----- nvinfo : EIATTR_MERCURY_ISA_VERSION
	.align		4
        /*0060*/ 	.byte	0x03, 0x5f
        /*0062*/ 	.short	0x0101


	//----- nvinfo : EIATTR_VRC_CTA_INIT_COUNT
	.align		4
        /*0064*/ 	.byte	0x02, 0x4a
	.zero		1
	.zero		1


	//----- nvinfo : EIATTR_EXIT_INSTR_OFFSETS
	.align		4
        /*0068*/ 	.byte	0x04, 0x1c
        /*006a*/ 	.short	(.L_45 - .L_44)


	//   ....[0]....
.L_44:
        /*006c*/ 	.word	0x000000c0


	//   ....[1]....
        /*0070*/ 	.word	0x00000210


	//   ....[2]....
        /*0074*/ 	.word	0x00000270


	//   ....[3]....
        /*0078*/ 	.word	0x00000570


	//   ....[4]....
        /*007c*/ 	.word	0x000007a0


	//   ....[5]....
        /*0080*/ 	.word	0x00000a00


	//   ....[6]....
        /*0084*/ 	.word	0x00000b70


	//   ....[7]....
        /*0088*/ 	.word	0x00000c20


	//----- nvinfo : EIATTR_CRS_STACK_SIZE
	.align		4
.L_45:
        /*008c*/ 	.byte	0x04, 0x1e
        /*008e*/ 	.short	(.L_47 - .L_46)
.L_46:
        /*0090*/ 	.word	0x00000000


	//----- nvinfo : EIATTR_CBANK_PARAM_SIZE
	.align		4
.L_47:
        /*0094*/ 	.byte	0x03, 0x19
        /*0096*/ 	.short	0x0020


	//----- nvinfo : EIATTR_PARAM_CBANK
	.align		4
        /*0098*/ 	.byte	0x04, 0x0a
        /*009a*/ 	.short	(.L_49 - .L_48)
	.align		4
.L_48:
        /*009c*/ 	.word	index@(.nv.constant0._Z16removeSeamKernelPhiiPiS_)
        /*00a0*/ 	.short	0x0380
        /*00a2*/ 	.short	0x0020


	//----- nvinfo : EIATTR_SW_WAR
	.align		4
.L_49:
        /*00a4*/ 	.byte	0x04, 0x36
        /*00a6*/ 	.short	(.L_51 - .L_50)
.L_50:
        /*00a8*/ 	.word	0x00000008
.L_51:


//--------------------- .nv.info._Z14findSeamKernelPiS_S_ii --------------------------
	.section	.nv.info._Z14findSeamKernelPiS_S_ii,"",@"SHT_CUDA_INFO"
	.sectionflags	@""
	.align	4


	//----- nvinfo : EIATTR_CUDA_API_VERSION
	.align		4
        /*0000*/ 	.byte	0x04, 0x37
        /*0002*/ 	.short	(.L_53 - .L_52)
.L_52:
        /*0004*/ 	.word	0x00000082


	//----- nvinfo : EIATTR_KPARAM_INFO
	.align		4
.L_53:
        /*0008*/ 	.byte	0x04, 0x17
        /*000a*/ 	.short	(.L_55 - .L_54)
.L_54:
        /*000c*/ 	.word	0x00000000
        /*0010*/ 	.short	0x0004
        /*0012*/ 	.short	0x001c
        /*0014*/ 	.byte	0x00, 0xf0, 0x11, 0x00


	//----- nvinfo : EIATTR_KPARAM_INFO
	.align		4
.L_55:
        /*0018*/ 	.byte	0x04, 0x17
        /*001a*/ 	.short	(.L_57 - .L_56)
.L_56:
        /*001c*/ 	.word	0x00000000
        /*0020*/ 	.short	0x0003
        /*0022*/ 	.short	0x0018
        /*0024*/ 	.byte	0x00, 0xf0, 0x11, 0x00


	//----- nvinfo : EIATTR_KPARAM_INFO
	.align		4
.L_57:
        /*0028*/ 	.byte	0x04, 0x17
        /*002a*/ 	.short	(.L_59 - .L_58)
.L_58:
        /*002c*/ 	.word	0x00000000
        /*0030*/ 	.short	0x0002
        /*0032*/ 	.short	0x0010
        /*0034*/ 	.byte	0x00, 0xf5, 0x21, 0x00


	//----- nvinfo : EIATTR_KPARAM_INFO
	.align		4
.L_59:
        /*0038*/ 	.byte	0x04, 0x17
        /*003a*/ 	.short	(.L_61 - .L_60)
.L_60:
        /*003c*/ 	.word	0x00000000
        /*0040*/ 	.short	0x0001
        /*0042*/ 	.short	0x0008
        /*0044*/ 	.byte	0x00, 0xf5, 0x21, 0x00


	//----- nvinfo : EIATTR_KPARAM_INFO
	.align		4
.L_61:
        /*0048*/ 	.byte	0x04, 0x17
        /*004a*/ 	.short	(.L_63 - .L_62)
.L_62:
        /*004c*/ 	.word	0x00000000
        /*0050*/ 	.short	0x0000
        /*0052*/ 	.short	0x0000
        /*0054*/ 	.byte	0x00, 0xf5, 0x21, 0x00


	//----- nvinfo : EIATTR_SPARSE_MMA_MASK
	.align		4
.L_63:
        /*0058*/ 	.byte	0x03, 0x50
        /*005a*/ 	.short	0x0000


	//----- nvinfo : EIATTR_MAXREG_COUNT
	.align		4
        /*005c*/ 	.byte	0x03, 0x1b
        /*005e*/ 	.short	0x00ff


	//----- nvinfo : EIATTR_MERCURY_ISA_VERSION
	.align		4
        /*0060*/ 	.byte	0x03, 0x5f
        /*0062*/ 	.short	0x0101


	//----- nvinfo : EIATTR_VRC_CTA_INIT_COUNT
	.align		4
        /*0064*/ 	.byte	0x02, 0x4a
	.zero		1
	.zero		1


	//----- nvinfo : EIATTR_EXIT_INSTR_OFFSETS
	.align		4
        /*0068*/ 	.byte	0x04, 0x1c
        /*006a*/ 	.short	(.L_65 - .L_64)


	//   ....[0]....
.L_64:
        /*006c*/ 	.word	0x00000010


	//----- nvinfo : EIATTR_CBANK_PARAM_SIZE
	.align		4
.L_65:
        /*0070*/ 	.byte	0x03, 0x19
        /*0072*/ 	.short	0x0020


	//----- nvinfo : EIATTR_PARAM_CBANK
	.align		4
        /*0074*/ 	.byte	0x04, 0x0a
        /*0076*/ 	.short	(.L_67 - .L_66)
	.align		4
.L_66:
        /*0078*/ 	.word	index@(.nv.constant0._Z14findSeamKernelPiS_S_ii)
        /*007c*/ 	.short	0x0380
        /*007e*/ 	.short	0x0020


	//----- nvinfo : EIATTR_SW_WAR
	.align		4
.L_67:
        /*0080*/ 	.byte	0x04, 0x36
        /*0082*/ 	.short	(.L_69 - .L_68)
.L_68:
        /*0084*/ 	.word	0x00000008
.L_69:


//--------------------- .nv.info._Z14compute_cost_vPiii --------------------------
	.section	.nv.info._Z14compute_cost_vPiii,"",@"SHT_CUDA_INFO"
	.sectionflags	@""
	.align	4


	//----- nvinfo : EIATTR_CUDA_API_VERSION
	.align		4
        /*0000*/ 	.byte	0x04, 0x37
        /*0002*/ 	.short	(.L_71 - .L_70)
.L_70:
        /*0004*/ 	.word	0x00000082


	//----- nvinfo : EIATTR_KPARAM_INFO
	.align		4
.L_71:
        /*0008*/ 	.byte	0x04, 0x17
        /*000a*/ 	.short	(.L_73 - .L_72)
.L_72:
        /*000c*/ 	.word	0x00000000
        /*0010*/ 	.short	0x0002
        /*0012*/ 	.short	0x000c
        /*0014*/ 	.byte	0x00, 0xf0, 0x11, 0x00


	//----- nvinfo : EIATTR_KPARAM_INFO
	.align		4
.L_73:
        /*0018*/ 	.byte	0x04, 0x17
        /*001a*/ 	.short	(.L_75 - .L_74)
.L_74:
        /*001c*/ 	.word	0x00000000
        /*0020*/ 	.short	0x0001
        /*0022*/ 	.short	0x0008
        /*0024*/ 	.byte	0x00, 0xf0, 0x11, 0x00


	//----- nvinfo : EIATTR_KPARAM_INFO
	.align		4
.L_75:
        /*0028*/ 	.byte	0x04, 0x17
        /*002a*/ 	.short	(.L_77 - .L_76)
.L_76:
        /*002c*/ 	.word	0x00000000
        /*0030*/ 	.short	0x0000
        /*0032*/ 	.short	0x0000
        /*0034*/ 	.byte	0x00, 0xf5, 0x21, 0x00


	//----- nvinfo : EIATTR_SPARSE_MMA_MASK
	.align		4
.L_77:
        /*0038*/ 	.byte	0x03, 0x50
        /*003a*/ 	.short	0x0000


	//----- nvinfo : EIATTR_MAXREG_COUNT
	.align		4
        /*003c*/ 	.byte	0x03, 0x1b
        /*003e*/ 	.short	0x00ff


	//----- nvinfo : EIATTR_NUM_BARRIERS
	.align		4
        /*0040*/ 	.byte	0x02, 0x4c
        /*0042*/ 	.byte	0x01
	.zero		1


	//----- nvinfo : EIATTR_MERCURY_ISA_VERSION
	.align		4
        /*0044*/ 	.byte	0x03, 0x5f
        /*0046*/ 	.short	0x0101


	//----- nvinfo : EIATTR_VRC_CTA_INIT_COUNT
	.align		4
        /*0048*/ 	.byte	0x02, 0x4a
	.zero		1
	.zero		1


	//----- nvinfo : EIATTR_EXIT_INSTR_OFFSETS
	.align		4
        /*004c*/ 	.byte	0x04, 0x1c
        /*004e*/ 	.short	(.L_79 - .L_78)


	//   ....[0]....
.L_78:
        /*0050*/ 	.word	0x000000c0


	//   ....[1]....
        /*0054*/ 	.word	0x00000480


	//   ....[2]....
        /*0058*/ 	.word	0x00000ac0


	//----- nvinfo : EIATTR_CBANK_PARAM_SIZE
	.align		4
.L_79:
        /*005c*/ 	.byte	0x03, 0x19
        /*005e*/ 	.short	0x0010


	//----- nvinfo : EIATTR_PARAM_CBANK
	.align		4
        /*0060*/ 	.byte	0x04, 0x0a
        /*0062*/ 	.short	(.L_81 - .L_80)
	.align		4
.L_80:
        /*0064*/ 	.word	index@(.nv.constant0._Z14compute_cost_vPiii)
        /*0068*/ 	.short	0x0380
        /*006a*/ 	.short	0x0010


	//----- nvinfo : EIATTR_SW_WAR
	.align		4
.L_81:
        /*006c*/ 	.byte	0x04, 0x36
        /*006e*/ 	.short	(.L_83 - .L_82)
.L_82:
        /*0070*/ 	.word	0x00000008
.L_83:


//--------------------- .nv.info._Z19edgeDetectionKernelPhiiiPiii --------------------------
	.section	.nv.info._Z19edgeDetectionKernelPhiiiPiii,"",@"SHT_CUDA_INFO"
	.sectionflags	@""
	.align	4


	//----- nvinfo : EIATTR_CUDA_API_VERSION
	.align		4
        /*0000*/ 	.byte	0x04, 0x37
        /*0002*/ 	.short	(.L_85 - .L_84)
.L_84:
        /*0004*/ 	.word	0x00000082


	//----- nvinfo : EIATTR_KPARAM_INFO
	.align		4
.L_85:
        /*0008*/ 	.byte	0x04, 0x17
        /*000a*/ 	.short	(.L_87 - .L_86)
.L_86:
        /*000c*/ 	.word	0x00000000
        /*0010*/ 	.short	0x0006
        /*0012*/ 	.short	0x0024
        /*0014*/ 	.byte	0x00, 0xf0, 0x11, 0x00


	//----- nvinfo : EIATTR_KPARAM_INFO
	.align		4
.L_87:
        /*0018*/ 	.byte	0x04, 0x17
        /*001a*/ 	.short	(.L_89 - .L_88)
.L_88:
        /*001c*/ 	.word	0x00000000
        /*0020*/ 	.short	0x0005
        /*0022*/ 	.short	0x0020
        /*0024*/ 	.byte	0x00, 0xf0, 0x11, 0x00


	//----- nvinfo : EIATTR_KPARAM_INFO
	.align		4
.L_89:
        /*0028*/ 	.byte	0x04, 0x17
        /*002a*/ 	.short	(.L_91 - .L_90)
.L_90:
        /*002c*/ 	.word	0x00000000
        /*0030*/ 	.short	0x0004
        /*0032*/ 	.short	0x0018
        /*0034*/ 	.byte	0x00, 0xf5, 0x21, 0x00


	//----- nvinfo : EIATTR_KPARAM_INFO
	.align		4
.L_91:
        /*0038*/ 	.byte	0x04, 0x17
        /*003a*/ 	.short	(.L_93 - .L_92)
.L_92:
        /*003c*/ 	.word	0x00000000
        /*0040*/ 	.short	0x0003
        /*0042*/ 	.short	0x0010
        /*0044*/ 	.byte	0x00, 0xf0, 0x11, 0x00


	//----- nvinfo : EIATTR_KPARAM_INFO
	.align		4
.L_93:
        /*0048*/ 	.byte	0x04, 0x17
        /*004a*/ 	.short	(.L_95 - .L_94)
.L_94:
        /*004c*/ 	.word	0x00000000
        /*0050*/ 	.short	0x0002
        /*0052*/ 	.short	0x000c
        /*0054*/ 	.byte	0x00, 0xf0, 0x11, 0x00


	//----- nvinfo : EIATTR_KPARAM_INFO
	.align		4
.L_95:
        /*0058*/ 	.byte	0x04, 0x17
        /*005a*/ 	.short	(.L_97 - .L_96)
.L_96:
        /*005c*/ 	.word	0x00000000
        /*0060*/ 	.short	0x0001
        /*0062*/ 	.short	0x0008
        /*0064*/ 	.byte	0x00, 0xf0, 0x11, 0x00


	//----- nvinfo : EIATTR_KPARAM_INFO
	.align		4
.L_97:
        /*0068*/ 	.byte	0x04, 0x17
        /*006a*/ 	.short	(.L_99 - .L_98)
.L_98:
        /*006c*/ 	.word	0x00000000
        /*0070*/ 	.short	0x0000
        /*0072*/ 	.short	0x0000
        /*0074*/ 	.byte	0x00, 0xf5, 0x21, 0x00


	//----- nvinfo : EIATTR_SPARSE_MMA_MASK
	.align		4
.L_99:
        /*0078*/ 	.byte	0x03, 0x50
        /*007a*/ 	.short	0x0000


	//----- nvinfo : EIATTR_MAXREG_COUNT
	.align		4
        /*007c*/ 	.byte	0x03, 0x1b
        /*007e*/ 	.short	0x00ff


	//----- nvinfo : EIATTR_NUM_BARRIERS
	.align		4
        /*0080*/ 	.byte	0x02, 0x4c
        /*0082*/ 	.byte	0x01
	.zero		1


	//----- nvinfo : EIATTR_MERCURY_ISA_VERSION
	.align		4
        /*0084*/ 	.byte	0x03, 0x5f
        /*0086*/ 	.short	0x0101


	//----- nvinfo : EIATTR_VRC_CTA_INIT_COUNT
	.align		4
        /*0088*/ 	.byte	0x02, 0x4a
	.zero		1
	.zero		1


	//----- nvinfo : EIATTR_EXIT_INSTR_OFFSETS
	.align		4
        /*008c*/ 	.byte	0x04, 0x1c
        /*008e*/ 	.short	(.L_101 - .L_100)


	//   ....[0]....
.L_100:
        /*0090*/ 	.word	0x000004f0


	//   ....[1]....
        /*0094*/ 	.word	0x00001030


	//----- nvinfo : EIATTR_CRS_STACK_SIZE
	.align		4
.L_101:
        /*0098*/ 	.byte	0x04, 0x1e
        /*009a*/ 	.short	(.L_103 - .L_102)
.L_102:
        /*009c*/ 	.word	0x00000000


	//----- nvinfo : EIATTR_CBANK_PARAM_SIZE
	.align		4
.L_103:
        /*00a0*/ 	.byte	0x03, 0x19
        /*00a2*/ 	.short	0x0028


	//----- nvinfo : EIATTR_PARAM_CBANK
	.align		4
        /*00a4*/ 	.byte	0x04, 0x0a
        /*00a6*/ 	.short	(.L_105 - .L_104)
	.align		4
.L_104:
        /*00a8*/ 	.word	index@(.nv.constant0._Z19edgeDetectionKernelPhiiiPiii)
        /*00ac*/ 	.short	0x0380
        /*00ae*/ 	.short	0x0028


	//----- nvinfo : EIATTR_SW_WAR
	.align		4
.L_105:
        /*00b0*/ 	.byte	0x04, 0x36
        /*00b2*/ 	.short	(.L_107 - .L_106)
.L_106:
        /*00b4*/ 	.word	0x00000008
.L_107:


//--------------------- .nv.info._Z21convertRgb2GrayKernelPhiiS_ --------------------------
	.section	.nv.info._Z21convertRgb2GrayKernelPhiiS_,"",@"SHT_CUDA_INFO"
	.sectionflags	@""
	.align	4


	//----- nvinfo : EIATTR_CUDA_API_VERSION
	.align		4
        /*0000*/ 	.byte	0x04, 0x37
        /*0002*/ 	.short	(.L_109 - .L_108)
.L_108:
        /*0004*/ 	.word	0x00000082


	//----- nvinfo : EIATTR_KPARAM_INFO
	.align		4
.L_109:
        /*0008*/ 	.byte	0x04, 0x17
        /*000a*/ 	.short	(.L_111 - .L_110)
.L_110:
        /*000c*/ 	.word	0x00000000
        /*0010*/ 	.short	0x0003
        /*0012*/ 	.short	0x0010
        /*0014*/ 	.byte	0x00, 0xf5, 0x21, 0x00


	//----- nvinfo : EIATTR_KPARAM_INFO
	.align		4
.L_111:
        /*0018*/ 	.byte	0x04, 0x17
        /*001a*/ 	.short	(.L_113 - .L_112)
.L_112:
        /*001c*/ 	.word	0x00000000
        /*0020*/ 	.short	0x0002
        /*0022*/ 	.short	0x000c
        /*0024*/ 	.byte	0x00, 0xf0, 0x11, 0x00


	//----- nvinfo : EIATTR_KPARAM_INFO
	.align		4
.L_113:
        /*0028*/ 	.byte	0x04, 0x17
        /*002a*/ 	.short	(.L_115 - .L_114)
.L_114:
        /*002c*/ 	.word	0x00000000
        /*0030*/ 	.short	0x0001
        /*0032*/ 	.short	0x0008
        /*0034*/ 	.byte	0x00, 0xf0, 0x11, 0x00


	//----- nvinfo : EIATTR_KPARAM_INFO
	.align		4
.L_115:
        /*0038*/ 	.byte	0x04, 0x17
        /*003a*/ 	.short	(.L_117 - .L_116)
.L_116:
        /*003c*/ 	.word	0x00000000
        /*0040*/ 	.short	0x0000
        /*0042*/ 	.short	0x0000
        /*0044*/ 	.byte	0x00, 0xf5, 0x21, 0x00


	//----- nvinfo : EIATTR_SPARSE_MMA_MASK
	.align		4
.L_117:
        /*0048*/ 	.byte	0x03, 0x50
        /*004a*/ 	.short	0x0000


	//----- nvinfo : EIATTR_MAXREG_COUNT
	.align		4
        /*004c*/ 	.byte	0x03, 0x1b
        /*004e*/ 	.short	0x00ff


	//----- nvinfo : EIATTR_MERCURY_ISA_VERSION
	.align		4
        /*0050*/ 	.byte	0x03, 0x5f
        /*0052*/ 	.short	0x0101


	//----- nvinfo : EIATTR_VRC_CTA_INIT_COUNT
	.align		4
        /*0054*/ 	.byte	0x02, 0x4a
	.zero		1
	.zero		1


	//----- nvinfo : EIATTR_EXIT_INSTR_OFFSETS
	.align		4
        /*0058*/ 	.byte	0x04, 0x1c
        /*005a*/ 	.short	(.L_119 - .L_118)


	//   ....[0]....
.L_118:
        /*005c*/ 	.word	0x000000c0


	//   ....[1]....
        /*0060*/ 	.word	0x00000210


	//----- nvinfo : EIATTR_CBANK_PARAM_SIZE
	.align		4
.L_119:
        /*0064*/ 	.byte	0x03, 0x19
        /*0066*/ 	.short	0x0018


	//----- nvinfo : EIATTR_PARAM_CBANK
	.align		4
        /*0068*/ 	.byte	0x04, 0x0a
        /*006a*/ 	.short	(.L_121 - .L_120)
	.align		4
.L_120:
        /*006c*/ 	.word	index@(.nv.constant0._Z21convertRgb2GrayKernelPhiiS_)
        /*0070*/ 	.short	0x0380
        /*0072*/ 	.short	0x0018


	//----- nvinfo : EIATTR_SW_WAR
	.align		4
.L_121:
        /*0074*/ 	.byte	0x04, 0x36
        /*0076*/ 	.short	(.L_123 - .L_122)
.L_122:
        /*0078*/ 	.word	0x00000008
.L_123:


//--------------------- .nv.callgraph             --------------------------
	.section	.nv.callgraph,"",@"SHT_CUDA_CALLGRAPH"
	.align	4
	.sectionentsize	8
	.align		4
        /*0000*/ 	.word	0x00000000
	.align		4
        /*0004*/ 	.word	0xffffffff
	.align		4
        /*0008*/ 	.word	0x00000000
	.align		4
        /*000c*/ 	.word	0xfffffffe
	.align		4
        /*0010*/ 	.word	0x00000000
	.align		4
        /*0014*/ 	.word	0xfffffffd
	.align		4
        /*0018*/ 	.word	0x00000000
	.align		4
        /*001c*/ 	.word	0xfffffffc


//--------------------- .nv.constant3             --------------------------
	.section	.nv.constant3,"a",@progbits
	.align	4
.nv.constant3:
	.type		dc_filter_X,@object
	.size		dc_filter_X,(dc_filter_Y - dc_filter_X)
dc_filter_X:
	.zero		36
	.type		dc_filter_Y,@object
	.size		dc_filter_Y,(.L_1 - dc_filter_Y)
dc_filter_Y:
	.zero		36
.L_1:


//--------------------- .text._Z16removeSeamKernelPhiiPiS_ --------------------------
	.section	.text._Z16removeSeamKernelPhiiPiS_,"ax",@progbits
	.align	128
        .global         _Z16removeSeamKernelPhiiPiS_
        .type           _Z16removeSeamKernelPhiiPiS_,@function
        .size           _Z16removeSeamKernelPhiiPiS_,(.L_x_44 - _Z16removeSeamKernelPhiiPiS_)
        .other          _Z16removeSeamKernelPhiiPiS_,@"STO_CUDA_ENTRY STV_DEFAULT"
_Z16removeSeamKernelPhiiPiS_:
.text._Z16removeSeamKernelPhiiPiS_:
[----:B------:R-:W-:Y:S01]  /*0000*/  LDC R1, c[0x0][0x37c] ;  /* 0x0000df00ff017b82 */ /* 0x000fe20000000800 */
[----:B------:R-:W0:Y:S01]  /*0010*/  S2R R14, SR_TID.Y ;  /* 0x00000000000e7919 */ /* 0x000e220000002200 */
[----:B------:R-:W1:Y:S06]  /*0020*/  LDCU UR4, c[0x0][0x360] ;  /* 0x00006c00ff0477ac */ /* 0x000e6c0008000800 */
[----:B------:R-:W2:Y:S01]  /*0030*/  LDC.64 R2, c[0x0][0x388] ;  /* 0x0000e200ff027b82 */ /* 0x000ea20000000a00 */
[----:B------:R-:W0:Y:S01]  /*0040*/  S2R R5, SR_CTAID.Y ;  /* 0x0000000000057919 */ /* 0x000e220000002600 */
[----:B------:R-:W0:Y:S01]  /*0050*/  LDCU UR5, c[0x0][0x364] ;  /* 0x00006c80ff0577ac */ /* 0x000e220008000800 */
[----:B------:R-:W1:Y:S01]  /*0060*/  S2R R7, SR_TID.X ;  /* 0x0000000000077919 */ /* 0x000e620000002100 */
[----:B------:R-:W1:Y:S01]  /*0070*/  S2R R0, SR_CTAID.X ;  /* 0x0000000000007919 */ /* 0x000e620000002500 */
[----:B0-----:R-:W-:-:S05]  /*0080*/  IMAD R14, R5, UR5, R14 ;  /* 0x00000005050e7c24 */ /* 0x001fca000f8e020e */
[----:B--2---:R-:W-:Y:S01]  /*0090*/  ISETP.GE.AND P0, PT, R14, R3, PT ;  /* 0x000000030e00720c */ /* 0x004fe20003f06270 */
[----:B-1----:R-:W-:-:S05]  /*00a0*/  IMAD R7, R0, UR4, R7 ;  /* 0x0000000400077c24 */ /* 0x002fca000f8e0207 */
[----:B------:R-:W-:-:S13]  /*00b0*/  ISETP.GE.OR P0, PT, R7, R2, P0 ;  /* 0x000000020700720c */ /* 0x000fda0000706670 */
[----:B------:R-:W-:Y:S05]  /*00c0*/  @P0 EXIT ;  /* 0x000000000000094d */ /* 0x000fea0003800000 */
[----:B------:R-:W0:Y:S01]  /*00d0*/  LDC.64 R4, c[0x0][0x390] ;  /* 0x0000e400ff047b82 */ /* 0x000e220000000a00 */
[----:B------:R-:W0:Y:S02]  /*00e0*/  LDCU.64 UR4, c[0x0][0x358] ;  /* 0x00006b00ff0477ac */ /* 0x000e240008000a00 */
[----:B0-----:R-:W2:Y:S01]  /*00f0*/  LDG.E R5, desc[UR4][R4.64] ;  /* 0x0000000404057981 */ /* 0x001ea2000c1e1900 */
[----:B------:R-:W-:-:S05]  /*0100*/  IMAD R0, R14, R2, R7 ;  /* 0x000000020e007224 */ /* 0x000fca00078e0207 */
[----:B--2---:R-:W-:-:S13]  /*0110*/  ISETP.GE.AND P0, PT, R0, R5, PT ;  /* 0x000000050000720c */ /* 0x004fda0003f06270 */
[----:B------:R-:W-:Y:S05]  /*0120*/  @P0 BRA `(.L_x_0) ;  /* 0x00000000003c0947 */ /* 0x000fea0003800000 */
[----:B------:R-:W0:Y:S01]  /*0130*/  LDCU.64 UR6, c[0x0][0x380] ;  /* 0x00007000ff0677ac */ /* 0x000e220008000a00 */
[----:B------:R-:W-:-:S05]  /*0140*/  IMAD R0, R0, 0x3, RZ ;  /* 0x0000000300007824 */ /* 0x000fca00078e02ff */
[----:B------:R-:W-:Y:S02]  /*0150*/  SHF.R.S32.HI R5, RZ, 0x1f, R0 ;  /* 0x0000001fff057819 */ /* 0x000fe40000011400 */
[----:B0-----:R-:W-:-:S04]  /*0160*/  IADD3 R2, P0, PT, R0, UR6, RZ ;  /* 0x0000000600027c10 */ /* 0x001fc8000ff1e0ff */
[----:B------:R-:W-:Y:S01]  /*0170*/  IADD3.X R3, PT, PT, R5, UR7, RZ, P0, !PT ;  /* 0x0000000705037c10 */ /* 0x000fe200087fe4ff */
[----:B------:R-:W0:Y:S04]  /*0180*/  LDCU.64 UR6, c[0x0][0x398] ;  /* 0x00007300ff0677ac */ /* 0x000e280008000a00 */
[----:B------:R-:W2:Y:S01]  /*0190*/  LDG.E.U8 R7, desc[UR4][R2.64] ;  /* 0x0000000402077981 */ /* 0x000ea2000c1e1100 */
[----:B0-----:R-:W-:-:S04]  /*01a0*/  IADD3 R4, P0, PT, R0, UR6, RZ ;  /* 0x0000000600047c10 */ /* 0x001fc8000ff1e0ff */
[----:B------:R-:W-:-:S05]  /*01b0*/  IADD3.X R5, PT, PT, R5, UR7, RZ, P0, !PT ;  /* 0x0000000705057c10 */ /* 0x000fca00087fe4ff */
[----:B--2---:R-:W-:Y:S04]  /*01c0*/  STG.E.U8 desc[UR4][R4.64], R7 ;  /* 0x0000000704007986 */ /* 0x004fe8000c101104 */
[----:B------:R-:W2:Y:S04]  /*01d0*/  LDG.E.U8 R9, desc[UR4][R2.64+0x1] ;  /* 0x0000010402097981 */ /* 0x000ea8000c1e1100 */
[----:B--2---:R-:W-:Y:S04]  /*01e0*/  STG.E.U8 desc[UR4][R4.64+0x1], R9 ;  /* 0x0000010904007986 */ /* 0x004fe8000c101104 */
[----:B------:R-:W2:Y:S04]  /*01f0*/  LDG.E.U8 R11, desc[UR4][R2.64+0x2] ;  /* 0x00000204020b7981 */ /* 0x000ea8000c1e1100 */
[----:B--2---:R-:W-:Y:S01]  /*0200*/  STG.E.U8 desc[UR4][R4.64+0x2], R11 ;  /* 0x0000020b04007986 */ /* 0x004fe2000c101104 */
[----:B------:R-:W-:Y:S05]  /*0210*/  EXIT ;  /* 0x000000000000794d */ /* 0x000fea0003800000 */
.L_x_0:
[----:B------:R-:W-:Y:S01]  /*0220*/  VIMNMX.U32 R14, PT, PT, R14, 0x1, !PT ;  /* 0x000000010e0e7848 */ /* 0x000fe20007fe0000 */
[----:B------:R-:W-:-:S04]  /*0230*/  IMAD R2, R3, R2, -0x1 ;  /* 0xffffffff03027424 */ /* 0x000fc800078e0202 */
[----:B------:R-:W-:-:S04]  /*0240*/  VIADD R17, R14, 0xffffffff ;  /* 0xffffffff0e117836 */ /* 0x000fc80000000000 */
[----:B------:R-:W-:-:S05]  /*0250*/  IMAD.IADD R15, R0, 0x1, R17 ;  /* 0x00000001000f7824 */ /* 0x000fca00078e0211 */
[----:B------:R-:W-:-:S13]  /*0260*/  ISETP.GE.AND P0, PT, R15, R2, PT ;  /* 0x000000020f00720c */ /* 0x000fda0003f06270 */
[----:B------:R-:W-:Y:S05]  /*0270*/  @P0 EXIT ;  /* 0x000000000000094d */ /* 0x000fea0003800000 */
[----:B------:R-:W0:Y:S01]  /*0280*/  LDC.64 R12, c[0x0][0x390] ;  /* 0x0000e400ff0c7b82 */ /* 0x000e220000000a00 */
[----:B------:R-:W1:Y:S07]  /*0290*/  LDCU.64 UR6, c[0x0][0x398] ;  /* 0x00007300ff0677ac */ /* 0x000e6e0008000a00 */
[----:B------:R-:W2:Y:S01]  /*02a0*/  LDC.64 R6, c[0x0][0x380] ;  /* 0x0000e000ff067b82 */ /* 0x000ea20000000a00 */
[----:B0-----:R-:W-:-:S05]  /*02b0*/  IMAD.WIDE.U32 R10, R17, 0x4, R12 ;  /* 0x00000004110a7825 */ /* 0x001fca00078e000c */
[----:B------:R-:W3:Y:S01]  /*02c0*/  LDG.E R16, desc[UR4][R10.64] ;  /* 0x000000040a107981 */ /* 0x000ee2000c1e1900 */
[----:B------:R-:W-:Y:S01]  /*02d0*/  IMAD R18, R0, 0x3, RZ ;  /* 0x0000000300127824 */ /* 0x000fe200078e02ff */
[----:B------:R-:W-:Y:S01]  /*02e0*/  BSSY.RECONVERGENT B0, `(.L_x_1) ;  /* 0x0000017000007945 */ /* 0x000fe20003800200 */
[----:B------:R-:W-:Y:S01]  /*02f0*/  IMAD R9, R15, 0x3, RZ ;  /* 0x000000030f097824 */ /* 0x000fe200078e02ff */
[C---:B------:R-:W-:Y:S01]  /*0300*/  ISETP.NE.AND P0, PT, R14.reuse, R3, PT ;  /* 0x000000030e00720c */ /* 0x040fe20003f05270 */
[----:B------:R-:W-:Y:S01]  /*0310*/  IMAD.WIDE.U32 R12, R14, 0x4, R12 ;  /* 0x000000040e0c7825 */ /* 0x000fe200078e000c */
[----:B-1----:R-:W-:Y:S02]  /*0320*/  IADD3 R4, P3, PT, R18, UR6, RZ ;  /* 0x0000000612047c10 */ /* 0x002fe4000ff7e0ff */
[----:B--2---:R-:W-:-:S04]  /*0330*/  IADD3 R8, P2, PT, R9, R6, RZ ;  /* 0x0000000609087210 */ /* 0x004fc80007f5e0ff */
[----:B------:R-:W-:Y:S01]  /*0340*/  LEA.HI.X.SX32 R9, R9, R7, 0x1, P2 ;  /* 0x0000000709097211 */ /* 0x000fe200010f0eff */
[----:B---3--:R-:W-:-:S05]  /*0350*/  IMAD.IADD R5, R16, 0x1, -R17 ;  /* 0x0000000110057824 */ /* 0x008fca00078e0a11 */
[----:B------:R-:W-:Y:S02]  /*0360*/  ISETP.GE.AND P1, PT, R0, R5, PT ;  /* 0x000000050000720c */ /* 0x000fe40003f26270 */
[----:B------:R-:W-:-:S11]  /*0370*/  LEA.HI.X.SX32 R5, R18, UR7, 0x1, P3 ;  /* 0x0000000712057c11 */ /* 0x000fd600098f0eff */
[----:B------:R-:W-:Y:S05]  /*0380*/  @!P1 BRA `(.L_x_2) ;  /* 0x0000000000309947 */ /* 0x000fea0003800000 */
[----:B------:R-:W2:Y:S01]  /*0390*/  LDG.E R19, desc[UR4][R12.64] ;  /* 0x000000040c137981 */ /* 0x000ea2000c1e1900 */
[----:B------:R-:W-:Y:S01]  /*03a0*/  ISETP.GE.U32.AND P1, PT, R14, R3, PT ;  /* 0x000000030e00720c */ /* 0x000fe20003f26070 */
[----:B--2---:R-:W-:-:S05]  /*03b0*/  IMAD.IADD R19, R19, 0x1, -R14 ;  /* 0x0000000113137824 */ /* 0x004fca00078e0a0e */
[----:B------:R-:W-:-:S13]  /*03c0*/  ISETP.GE.OR P1, PT, R0, R19, P1 ;  /* 0x000000130000720c */ /* 0x000fda0000f26670 */
[----:B------:R-:W-:Y:S05]  /*03d0*/  @P1 BRA `(.L_x_2) ;  /* 0x00000000001c1947 */ /* 0x000fea0003800000 */
[----:B------:R-:W2:Y:S04]  /*03e0*/  LDG.E.U8 R19, desc[UR4][R8.64+0x3] ;  /* 0x0000030408137981 */ /* 0x000ea8000c1e1100 */
[----:B--2---:R0:W-:Y:S04]  /*03f0*/  STG.E.U8 desc[UR4][R4.64], R19 ;  /* 0x0000001304007986 */ /* 0x0041e8000c101104 */
[----:B------:R-:W2:Y:S04]  /*0400*/  LDG.E.U8 R21, desc[UR4][R8.64+0x4] ;  /* 0x0000040408157981 */ /* 0x000ea8000c1e1100 */
[----:B--2---:R0:W-:Y:S04]  /*0410*/  STG.E.U8 desc[UR4][R4.64+0x1], R21 ;  /* 0x0000011504007986 */ /* 0x0041e8000c101104 */
[----:B------:R-:W2:Y:S04]  /*0420*/  LDG.E.U8 R23, desc[UR4][R8.64+0x5] ;  /* 0x0000050408177981 */ /* 0x000ea8000c1e1100 */
[----:B--2---:R0:W-:Y:S04]  /*0430*/  STG.E.U8 desc[UR4][R4.64+0x2], R23 ;  /* 0x0000021704007986 */ /* 0x0041e8000c101104 */
[----:B------:R0:W5:Y:S02]  /*0440*/  LDG.E R16, desc[UR4][R10.64] ;  /* 0x000000040a107981 */ /* 0x000164000c1e1900 */
.L_x_2:
[----:B------:R-:W-:Y:S05]  /*0450*/  BSYNC.RECONVERGENT B0 ;  /* 0x0000000000007941 */ /* 0x000fea0003800200 */
.L_x_1:
[----:B-----5:R-:W-:Y:S01]  /*0460*/  IMAD.IADD R17, R16, 0x1, -R17 ;  /* 0x0000000110117824 */ /* 0x020fe200078e0a11 */
[----:B------:R-:W-:Y:S01]  /*0470*/  BSSY.RECONVERGENT B0, `(.L_x_3) ;  /* 0x000000f000007945 */ /* 0x000fe20003800200 */
[----:B0-----:R-:W-:-:S03]  /*0480*/  IMAD.IADD R11, R0, 0x1, R14 ;  /* 0x00000001000b7824 */ /* 0x001fc600078e020e */
[----:B------:R-:W-:Y:S02]  /*0490*/  ISETP.LT.OR P0, PT, R0, R17, P0 ;  /* 0x000000110000720c */ /* 0x000fe40000701670 */
[----:B------:R-:W-:-:S11]  /*04a0*/  ISETP.GE.AND P1, PT, R11, R2, PT ;  /* 0x000000020b00720c */ /* 0x000fd60003f26270 */
[----:B------:R-:W-:Y:S05]  /*04b0*/  @P0 BRA `(.L_x_4) ;  /* 0x0000000000280947 */ /* 0x000fea0003800000 */
[----:B------:R-:W-:-:S04]  /*04c0*/  IMAD.IADD R10, R0, 0x1, R3 ;  /* 0x00000001000a7824 */ /* 0x000fc800078e0203 */
[----:B------:R-:W-:-:S05]  /*04d0*/  IMAD R11, R10, 0x3, RZ ;  /* 0x000000030a0b7824 */ /* 0x000fca00078e02ff */
[----:B------:R-:W-:-:S04]  /*04e0*/  IADD3 R10, P0, PT, R11, R6, RZ ;  /* 0x000000060b0a7210 */ /* 0x000fc80007f1e0ff */
[----:B------:R-:W-:-:S05]  /*04f0*/  LEA.HI.X.SX32 R11, R11, R7, 0x1, P0 ;  /* 0x000000070b0b7211 */ /* 0x000fca00000f0eff */
[----:B------:R-:W2:Y:S04]  /*0500*/  LDG.E.U8 R17, desc[UR4][R10.64] ;  /* 0x000000040a117981 */ /* 0x000ea8000c1e1100 */
[----:B--2---:R0:W-:Y:S04]  /*0510*/  STG.E.U8 desc[UR4][R4.64], R17 ;  /* 0x0000001104007986 */ /* 0x0041e8000c101104 */
[----:B------:R-:W2:Y:S04]  /*0520*/  LDG.E.U8 R19, desc[UR4][R10.64+0x1] ;  /* 0x000001040a137981 */ /* 0x000ea8000c1e1100 */
[----:B--2---:R0:W-:Y:S04]  /*0530*/  STG.E.U8 desc[UR4][R4.64+0x1], R19 ;  /* 0x0000011304007986 */ /* 0x0041e8000c101104 */
[----:B------:R-:W2:Y:S04]  /*0540*/  LDG.E.U8 R21, desc[UR4][R10.64+0x2] ;  /* 0x000002040a157981 */ /* 0x000ea8000c1e1100 */
[----:B--2---:R0:W-:Y:S02]  /*0550*/  STG.E.U8 desc[UR4][R4.64+0x2], R21 ;  /* 0x0000021504007986 */ /* 0x0041e4000c101104 */
.L_x_4:
[----:B------:R-:W-:Y:S05]  /*0560*/  BSYNC.RECONVERGENT B0 ;  /* 0x0000000000007941 */ /* 0x000fea0003800200 */
.L_x_3:
[----:B------:R-:W-:Y:S05]  /*0570*/  @P1 EXIT ;  /* 0x000000000000194d */ /* 0x000fea0003800000 */
[----:B0-----:R-:W2:Y:S01]  /*0580*/  LDG.E R19, desc[UR4][R12.64] ;  /* 0x000000040c137981 */ /* 0x001ea2000c1e1900 */
[----:B------:R-:W-:Y:S01]  /*0590*/  VIADD R11, R3, 0xffffffff ;  /* 0xffffffff030b7836 */ /* 0x000fe20000000000 */
[----:B------:R-:W-:Y:S04]  /*05a0*/  BSSY.RECONVERGENT B0, `(.L_x_5) ;  /* 0x0000012000007945 */ /* 0x000fe80003800200 */
[----:B------:R-:W-:Y:S01]  /*05b0*/  ISETP.NE.AND P1, PT, R14, R11, PT ;  /* 0x0000000b0e00720c */ /* 0x000fe20003f25270 */
[----:B--2---:R-:W-:-:S05]  /*05c0*/  IMAD.IADD R17, R19, 0x1, -R14 ;  /* 0x0000000113117824 */ /* 0x004fca00078e0a0e */
[----:B------:R-:W-:-:S13]  /*05d0*/  ISETP.GE.AND P0, PT, R0, R17, PT ;  /* 0x000000110000720c */ /* 0x000fda0003f06270 */
[----:B------:R-:W-:Y:S05]  /*05e0*/  @!P0 BRA `(.L_x_6) ;  /* 0x0000000000348947 */ /* 0x000fea0003800000 */
[----:B------:R-:W2:Y:S01]  /*05f0*/  LDG.E R10, desc[UR4][R12.64+0x4] ;  /* 0x000004040c0a7981 */ /* 0x000ea2000c1e1900 */
[----:B------:R-:W-:Y:S02]  /*0600*/  LOP3.LUT R17, RZ, R14, RZ, 0x33, !PT ;  /* 0x0000000eff117212 */ /* 0x000fe400078e33ff */
[----:B------:R-:W-:-:S03]  /*0610*/  ISETP.GE.U32.AND P0, PT, R14, R11, PT ;  /* 0x0000000b0e00720c */ /* 0x000fc60003f06070 */
[----:B--2---:R-:W-:-:S05]  /*0620*/  IMAD.IADD R17, R10, 0x1, R17 ;  /* 0x000000010a117824 */ /* 0x004fca00078e0211 */
        /* <DEDUP_REMOVED lines=9> */
.L_x_6:
[----:B------:R-:W-:Y:S05]  /*06c0*/  BSYNC.RECONVERGENT B0 ;  /* 0x0000000000007941 */ /* 0x000fea0003800200 */
.L_x_5:
[----:B-----5:R-:W-:Y:S01]  /*06d0*/  IMAD.IADD R19, R19, 0x1, -R14 ;  /* 0x0000000113137824 */ /* 0x020fe200078e0a0e */
[----:B------:R-:W-:Y:S01]  /*06e0*/  BSSY.RECONVERGENT B0, `(.L_x_7) ;  /* 0x000000b000007945 */ /* 0x000fe20003800200 */
[----:B0-----:R-:W-:-:S03]  /*06f0*/  VIADD R17, R15, 0x2 ;  /* 0x000000020f117836 */ /* 0x001fc60000000000 */
[----:B------:R-:W-:Y:S02]  /*0700*/  ISETP.LT.OR P1, PT, R0, R19, P1 ;  /* 0x000000130000720c */ /* 0x000fe40000f21670 */
[----:B------:R-:W-:-:S11]  /*0710*/  ISETP.GE.AND P0, PT, R17, R2, PT ;  /* 0x000000021100720c */ /* 0x000fd60003f06270 */
[----:B------:R-:W-:Y:S05]  /*0720*/  @P1 BRA `(.L_x_8) ;  /* 0x0000000000181947 */ /* 0x000fea0003800000 */
[----:B------:R-:W2:Y:S04]  /*0730*/  LDG.E.U8 R17, desc[UR4][R8.64+0x6] ;  /* 0x0000060408117981 */ /* 0x000ea8000c1e1100 */
[----:B--2---:R0:W-:Y:S04]  /*0740*/  STG.E.U8 desc[UR4][R4.64], R17 ;  /* 0x0000001104007986 */ /* 0x0041e8000c101104 */
[----:B------:R-:W2:Y:S04]  /*0750*/  LDG.E.U8 R19, desc[UR4][R8.64+0x7] ;  /* 0x0000070408137981 */ /* 0x000ea8000c1e1100 */
[----:B--2---:R0:W-:Y:S04]  /*0760*/  STG.E.U8 desc[UR4][R4.64+0x1], R19 ;  /* 0x0000011304007986 */ /* 0x0041e8000c101104 */
[----:B------:R-:W2:Y:S04]  /*0770*/  LDG.E.U8 R21, desc[UR4][R8.64+0x8] ;  /* 0x0000080408157981 */ /* 0x000ea8000c1e1100 */
[----:B--2---:R0:W-:Y:S02]  /*0780*/  STG.E.U8 desc[UR4][R4.64+0x2], R21 ;  /* 0x0000021504007986 */ /* 0x0041e4000c101104 */
.L_x_8:
[----:B------:R-:W-:Y:S05]  /*0790*/  BSYNC.RECONVERGENT B0 ;  /* 0x0000000000007941 */ /* 0x000fea0003800200 */
.L_x_7:
        /* <DEDUP_REMOVED lines=9> */
[----:B------:R-:W-:Y:S02]  /*0830*/  ISETP.GE.U32.AND P0, PT, R10, R11, PT ;  /* 0x0000000b0a00720c */ /* 0x000fe40003f06070 */
[----:B--2---:R-:W-:-:S04]  /*0840*/  IADD3 R17, PT, PT, R17, -0x2, -R14 ;  /* 0xfffffffe11117810 */ /* 0x004fc80007ffe80e */
        /* <DEDUP_REMOVED lines=9> */
.L_x_10:
[----:B------:R-:W-:Y:S05]  /*08e0*/  BSYNC.RECONVERGENT B0 ;  /* 0x0000000000007941 */ /* 0x000fea0003800200 */
.L_x_9:
[----:B-----5:R-:W-:Y:S01]  /*08f0*/  IMAD.IADD R19, R19, 0x1, -R10 ;  /* 0x0000000113137824 */ /* 0x020fe200078e0a0a */
[----:B------:R-:W-:Y:S01]  /*0900*/  BSSY.RECONVERGENT B0, `(.L_x_11) ;  /* 0x000000f000007945 */ /* 0x000fe20003800200 */
[----:B------:R-:W-:-:S03]  /*0910*/  VIADD R15, R15, 0x3 ;  /* 0x000000030f0f7836 */ /* 0x000fc60000000000 */
[----:B------:R-:W-:Y:S02]  /*0920*/  ISETP.LT.OR P1, PT, R0, R19, P1 ;  /* 0x000000130000720c */ /* 0x000fe40000f21670 */
[----:B------:R-:W-:-:S11]  /*0930*/  ISETP.GE.AND P0, PT, R15, R2, PT ;  /* 0x000000020f00720c */ /* 0x000fd60003f06270 */
[----:B------:R-:W-:Y:S05]  /*0940*/  @P1 BRA `(.L_x_12) ;  /* 0x0000000000281947 */ /* 0x000fea0003800000 */
[----:B------:R-:W-:-:S04]  /*0950*/  IMAD.IADD R2, R0, 0x1, R3 ;  /* 0x0000000100027824 */ /* 0x000fc800078e0203 */
[----:B------:R-:W-:-:S05]  /*0960*/  IMAD R2, R2, 0x3, RZ ;  /* 0x0000000302027824 */ /* 0x000fca00078e02ff */
[----:B------:R-:W-:-:S04]  /*0970*/  IADD3 R16, P1, PT, R2, R6, RZ ;  /* 0x0000000602107210 */ /* 0x000fc80007f3e0ff */
[----:B0-----:R-:W-:-:S05]  /*0980*/  LEA.HI.X.SX32 R17, R2, R7, 0x1, P1 ;  /* 0x0000000702117211 */ /* 0x001fca00008f0eff */
[----:B------:R-:W2:Y:S04]  /*0990*/  LDG.E.U8 R15, desc[UR4][R16.64] ;  /* 0x00000004100f7981 */ /* 0x000ea8000c1e1100 */
[----:B--2---:R1:W-:Y:S04]  /*09a0*/  STG.E.U8 desc[UR4][R4.64], R15 ;  /* 0x0000000f04007986 */ /* 0x0043e8000c101104 */
[----:B------:R-:W2:Y:S04]  /*09b0*/  LDG.E.U8 R19, desc[UR4][R16.64+0x1] ;  /* 0x0000010410137981 */ /* 0x000ea8000c1e1100 */
[----:B--2---:R1:W-:Y:S04]  /*09c0*/  STG.E.U8 desc[UR4][R4.64+0x1], R19 ;  /* 0x0000011304007986 */ /* 0x0043e8000c101104 */
[----:B------:R-:W2:Y:S04]  /*09d0*/  LDG.E.U8 R21, desc[UR4][R16.64+0x2] ;  /* 0x0000020410157981 */ /* 0x000ea8000c1e1100 */
[----:B--2---:R1:W-:Y:S02]  /*09e0*/  STG.E.U8 desc[UR4][R4.64+0x2], R21 ;  /* 0x0000021504007986 */ /* 0x0043e4000c101104 */
.L_x_12:
[----:B------:R-:W-:Y:S05]  /*09f0*/  BSYNC.RECONVERGENT B0 ;  /* 0x0000000000007941 */ /* 0x000fea0003800200 */
.L_x_11:
[----:B------:R-:W-:Y:S05]  /*0a00*/  @P0 EXIT ;  /* 0x000000000000094d */ /* 0x000fea0003800000 */
[----:B0-----:R-:W1:Y:S01]  /*0a10*/  LDG.E R17, desc[UR4][R12.64+0x8] ;  /* 0x000008040c117981 */ /* 0x001e62000c1e1900 */
[----:B------:R-:W-:Y:S01]  /*0a20*/  VIADD R2, R14, 0x2 ;  /* 0x000000020e027836 */ /* 0x000fe20000000000 */
[----:B------:R-:W-:Y:S04]  /*0a30*/  BSSY.RECONVERGENT B0, `(.L_x_13) ;  /* 0x0000011000007945 */ /* 0x000fe80003800200 */
[----:B------:R-:W-:Y:S01]  /*0a40*/  ISETP.NE.AND P1, PT, R2, R11, PT ;  /* 0x0000000b0200720c */ /* 0x000fe20003f25270 */
[----:B-1----:R-:W-:-:S05]  /*0a50*/  IMAD.IADD R15, R17, 0x1, -R2 ;  /* 0x00000001110f7824 */ /* 0x002fca00078e0a02 */
        /* <DEDUP_REMOVED lines=14> */
.L_x_14:
[----:B------:R-:W-:Y:S05]  /*0b40*/  BSYNC.RECONVERGENT B0 ;  /* 0x0000000000007941 */ /* 0x000fea0003800200 */
.L_x_13:
[----:B-----5:R-:W-:-:S05]  /*0b50*/  IMAD.IADD R17, R17, 0x1, -R2 ;  /* 0x0000000111117824 */ /* 0x020fca00078e0a02 */
[----:B------:R-:W-:-:S13]  /*0b60*/  ISETP.LT.OR P1, PT, R0, R17, P1 ;  /* 0x000000110000720c */ /* 0x000fda0000f21670 */
[----:B------:R-:W-:Y:S05]  /*0b70*/  @P1 EXIT ;  /* 0x000000000000194d */ /* 0x000fea0003800000 */
[----:B------:R-:W-:-:S04]  /*0b80*/  IMAD.IADD R0, R0, 0x1, R3 ;  /* 0x0000000100007824 */ /* 0x000fc800078e0203 */
[----:B------:R-:W-:-:S05]  /*0b90*/  IMAD R0, R0, 0x3, RZ ;  /* 0x0000000300007824 */ /* 0x000fca00078e02ff */
[----:B------:R-:W-:-:S04]  /*0ba0*/  IADD3 R6, P0, PT, R0, R6, RZ ;  /* 0x0000000600067210 */ /* 0x000fc80007f1e0ff */
[----:B------:R-:W-:-:S05]  /*0bb0*/  LEA.HI.X.SX32 R7, R0, R7, 0x1, P0 ;  /* 0x0000000700077211 */ /* 0x000fca00000f0eff */
[----:B------:R-:W2:Y:S04]  /*0bc0*/  LDG.E.U8 R3, desc[UR4][R6.64] ;  /* 0x0000000406037981 */ /* 0x000ea8000c1e1100 */
[----:B--2---:R-:W-:Y:S04]  /*0bd0*/  STG.E.U8 desc[UR4][R4.64], R3 ;  /* 0x0000000304007986 */ /* 0x004fe8000c101104 */
[----:B------:R-:W2:Y:S04]  /*0be0*/  LDG.E.U8 R9, desc[UR4][R6.64+0x1] ;  /* 0x0000010406097981 */ /* 0x000ea8000c1e1100 */
[----:B--2---:R-:W-:Y:S04]  /*0bf0*/  STG.E.U8 desc[UR4][R4.64+0x1], R9 ;  /* 0x0000010904007986 */ /* 0x004fe8000c101104 */
[----:B0-----:R-:W2:Y:S04]  /*0c00*/  LDG.E.U8 R11, desc[UR4][R6.64+0x2] ;  /* 0x00000204060b7981 */ /* 0x001ea8000c1e1100 */
[----:B--2---:R-:W-:Y:S01]  /*0c10*/  STG.E.U8 desc[UR4][R4.64+0x2], R11 ;  /* 0x0000020b04007986 */ /* 0x004fe2000c101104 */
[----:B------:R-:W-:Y:S05]  /*0c20*/  EXIT ;  /* 0x000000000000794d */ /* 0x000fea0003800000 */
.L_x_15:
[----:B------:R-:W-:-:S00]  /*0c30*/  BRA `(.L_x_15) ;  /* 0xfffffffc00fc7947 */ /* 0x000fc0000383ffff */
[----:B------:R-:W-:-:S00]  /*0c40*/  NOP ;  /* 0x0000000000007918 */ /* 0x000fc00000000000 */
        /* <DEDUP_REMOVED lines=11> */
.L_x_44:


//--------------------- .text._Z14findSeamKernelPiS_S_ii --------------------------
	.section	.text._Z14findSeamKernelPiS_S_ii,"ax",@progbits
	.align	128
        .global         _Z14findSeamKernelPiS_S_ii
        .type           _Z14findSeamKernelPiS_S_ii,@function
        .size           _Z14findSeamKernelPiS_S_ii,(.L_x_45 - _Z14findSeamKernelPiS_S_ii)
        .other          _Z14findSeamKernelPiS_S_ii,@"STO_CUDA_ENTRY STV_DEFAULT"
_Z14findSeamKernelPiS_S_ii:
.text._Z14findSeamKernelPiS_S_ii:
[----:B------:R-:W-:Y:S01]  /*0000*/  LDC R1, c[0x0][0x37c] ;  /* 0x0000df00ff017b82 */ /* 0x000fe20000000800 */
[----:B------:R-:W-:Y:S05]  /*0010*/  EXIT ;  /* 0x000000000000794d */ /* 0x000fea0003800000 */
.L_x_16:
        /* <DEDUP_REMOVED lines=14> */
.L_x_45:


//--------------------- .text._Z14compute_cost_vPiii --------------------------
	.section	.text._Z14compute_cost_vPiii,"ax",@progbits
	.align	128
        .global         _Z14compute_cost_vPiii
        .type           _Z14compute_cost_vPiii,@function
        .size           _Z14compute_cost_vPiii,(.L_x_46 - _Z14compute_cost_vPiii)
        .other          _Z14compute_cost_vPiii,@"STO_CUDA_ENTRY STV_DEFAULT"
_Z14compute_cost_vPiii:
.text._Z14compute_cost_vPiii:
[----:B------:R-:W-:Y:S01]  /*0000*/  LDC R1, c[0x0][0x37c] ;  /* 0x0000df00ff017b82 */ /* 0x000fe20000000800 */
[----:B------:R-:W0:Y:S07]  /*0010*/  S2R R3, SR_TID.X ;  /* 0x0000000000037919 */ /* 0x000e2e0000002100 */
[----:B------:R-:W1:Y:S01]  /*0020*/  LDC.64 R6, c[0x0][0x388] ;  /* 0x0000e200ff067b82 */ /* 0x000e620000000a00 */
[----:B------:R-:W0:Y:S01]  /*0030*/  LDCU UR4, c[0x0][0x360] ;  /* 0x00006c00ff0477ac */ /* 0x000e220008000800 */
[----:B------:R-:W0:Y:S01]  /*0040*/  S2R R0, SR_TID.Y ;  /* 0x0000000000007919 */ /* 0x000e220000002200 */
[----:B------:R-:W2:Y:S01]  /*0050*/  LDCU UR5, c[0x0][0x370] ;  /* 0x00006e00ff0577ac */ /* 0x000ea20008000800 */
[----:B------:R-:W2:Y:S01]  /*0060*/  S2R R2, SR_CTAID.X ;  /* 0x0000000000027919 */ /* 0x000ea20000002500 */
[----:B-1----:R-:W-:Y:S01]  /*0070*/  ISETP.GE.AND P0, PT, R7, 0x2, PT ;  /* 0x000000020700780c */ /* 0x002fe20003f06270 */
[----:B0-----:R-:W-:Y:S01]  /*0080*/  IMAD R3, R0, UR4, R3 ;  /* 0x0000000400037c24 */ /* 0x001fe2000f8e0203 */
[----:B------:R-:W0:Y:S03]  /*0090*/  LDCU UR4, c[0x0][0x38c] ;  /* 0x00007180ff0477ac */ /* 0x000e260008000800 */
[----:B--2---:R-:W-:-:S05]  /*00a0*/  IMAD R3, R2, UR5, R3 ;  /* 0x0000000502037c24 */ /* 0x004fca000f8e0203 */
[----:B------:R-:W-:-:S13]  /*00b0*/  ISETP.GE.OR P0, PT, R3, R6, !P0 ;  /* 0x000000060300720c */ /* 0x000fda0004706670 */
[----:B0-----:R-:W-:Y:S05]  /*00c0*/  @P0 EXIT ;  /* 0x000000000000094d */ /* 0x001fea0003800000 */
[C---:B------:R-:W-:Y:S01]  /*00d0*/  LOP3.LUT R0, R7.reuse, 0x3, RZ, 0xc0, !PT ;  /* 0x0000000307007812 */ /* 0x040fe200078ec0ff */
[----:B------:R-:W-:Y:S01]  /*00e0*/  VIADD R8, R7, 0xfffffffe ;  /* 0xfffffffe07087836 */ /* 0x000fe20000000000 */
[----:B------:R-:W0:Y:S02]  /*00f0*/  LDCU.64 UR6, c[0x0][0x358] ;  /* 0x00006b00ff0677ac */ /* 0x000e240008000a00 */
[----:B------:R-:W-:Y:S01]  /*0100*/  ISETP.NE.AND P0, PT, R0, 0x1, PT ;  /* 0x000000010000780c */ /* 0x000fe20003f05270 */
[----:B------:R-:W-:Y:S01]  /*0110*/  VIADD R0, R6, 0xffffffff ;  /* 0xffffffff06007836 */ /* 0x000fe20000000000 */
[----:B------:R-:W-:-:S11]  /*0120*/  MOV R2, R8 ;  /* 0x0000000800027202 */ /* 0x000fd60000000f00 */
[----:B------:R-:W-:Y:S05]  /*0130*/  @!P0 BRA `(.L_x_17) ;  /* 0x0000000000cc8947 */ /* 0x000fea0003800000 */
[----:B------:R-:W1:Y:S01]  /*0140*/  LDC R2, c[0x0][0x388] ;  /* 0x0000e200ff027b82 */ /* 0x000e620000000800 */
[----:B------:R-:W-:Y:S01]  /*0150*/  VIADD R7, R7, 0xffffffff ;  /* 0xffffffff07077836 */ /* 0x000fe20000000000 */
[----:B------:R-:W2:Y:S01]  /*0160*/  LDCU.64 UR8, c[0x0][0x380] ;  /* 0x00007000ff0877ac */ /* 0x000ea20008000a00 */
[-CC-:B------:R-:W-:Y:S02]  /*0170*/  IMAD R15, R8, R6.reuse, R3.reuse ;  /* 0x00000006080f7224 */ /* 0x180fe400078e0203 */
[CC--:B------:R-:W-:Y:S01]  /*0180*/  IMAD R9, R7.reuse, R6.reuse, 0x1 ;  /* 0x0000000107097424 */ /* 0x0c0fe200078e0206 */
[C---:B------:R-:W-:Y:S01]  /*0190*/  LOP3.LUT R10, R7.reuse, 0x3, RZ, 0xc0, !PT ;  /* 0x00000003070a7812 */ /* 0x040fe200078ec0ff */
[----:B------:R-:W-:Y:S01]  /*01a0*/  IMAD R11, R7, R6, R3 ;  /* 0x00000006070b7224 */ /* 0x000fe200078e0203 */
[----:B------:R-:W3:Y:S01]  /*01b0*/  LDC.64 R4, c[0x0][0x380] ;  /* 0x0000e000ff047b82 */ /* 0x000ee20000000a00 */
[----:B------:R-:W-:Y:S01]  /*01c0*/  IMAD.MOV.U32 R13, RZ, RZ, R8 ;  /* 0x000000ffff0d7224 */ /* 0x000fe200078e0008 */
[----:B------:R-:W-:-:S07]  /*01d0*/  IADD3 R10, PT, PT, -R10, RZ, RZ ;  /* 0x000000ff0a0a7210 */ /* 0x000fce0007ffe1ff */
.L_x_18:
[----:B------:R-:W-:Y:S01]  /*01e0*/  ISETP.GE.AND P0, PT, R3, 0x1, PT ;  /* 0x000000010300780c */ /* 0x000fe20003f06270 */
[----:B------:R-:W-:-:S05]  /*01f0*/  VIADD R6, R9, 0xffffffff ;  /* 0xffffffff09067836 */ /* 0x000fca0000000000 */
[----:B------:R-:W-:Y:S02]  /*0200*/  SHF.R.S32.HI R12, RZ, 0x1f, R6 ;  /* 0x0000001fff0c7819 */ /* 0x000fe40000011406 */
[----:B------:R-:W-:-:S04]  /*0210*/  IADD3 R7, P1, PT, R3, R6, RZ ;  /* 0x0000000603077210 */ /* 0x000fc80007f3e0ff */
[----:B------:R-:W-:Y:S01]  /*0220*/  LEA.HI.X.SX32 R12, R3, R12, 0x1, P1 ;  /* 0x0000000c030c7211 */ /* 0x000fe200008f0eff */
[----:B---3--:R-:W-:Y:S01]  /*0230*/  @P0 IMAD.WIDE R18, R11, 0x4, R4 ;  /* 0x000000040b120825 */ /* 0x008fe200078e0204 */
[----:B--2---:R-:W-:-:S04]  /*0240*/  LEA R6, P1, R7, UR8, 0x2 ;  /* 0x0000000807067c11 */ /* 0x004fc8000f8210ff */
[----:B------:R-:W-:Y:S01]  /*0250*/  LEA.HI.X R7, R7, UR9, R12, 0x2, P1 ;  /* 0x0000000907077c11 */ /* 0x000fe200088f140c */
[----:B0-----:R-:W2:Y:S04]  /*0260*/  @P0 LDG.E R19, desc[UR6][R18.64] ;  /* 0x0000000612130981 */ /* 0x001ea8000c1e1900 */
[----:B------:R-:W2:Y:S01]  /*0270*/  @P0 LDG.E R12, desc[UR6][R6.64+-0x4] ;  /* 0xfffffc06060c0981 */ /* 0x000ea2000c1e1900 */
[C---:B------:R-:W-:Y:S01]  /*0280*/  ISETP.GE.AND P1, PT, R3.reuse, R0, PT ;  /* 0x000000000300720c */ /* 0x040fe20003f26270 */
[----:B------:R-:W-:-:S05]  /*0290*/  @P0 IMAD.IADD R14, R3, 0x1, R9 ;  /* 0x00000001030e0824 */ /* 0x000fca00078e0209 */
[----:B------:R-:W-:-:S07]  /*02a0*/  @P0 IADD3 R20, PT, PT, R14, -0x1, RZ ;  /* 0xffffffff0e140810 */ /* 0x000fce0007ffe0ff */
[----:B----4-:R-:W0:Y:S01]  /*02b0*/  @!P1 LDC.64 R16, c[0x0][0x380] ;  /* 0x0000e000ff109b82 */ /* 0x010e220000000a00 */
[----:B------:R-:W3:Y:S01]  /*02c0*/  @!P1 LDG.E R6, desc[UR6][R6.64+0x4] ;  /* 0x0000040606069981 */ /* 0x000ee2000c1e1900 */
[----:B--2---:R-:W-:Y:S01]  /*02d0*/  ISETP.GE.AND P2, PT, R12, R19, P0 ;  /* 0x000000130c00720c */ /* 0x004fe20000746270 */
[----:B-1----:R-:W-:-:S04]  /*02e0*/  IMAD R12, R13, R2, R2 ;  /* 0x000000020d0c7224 */ /* 0x002fc800078e0202 */
[----:B------:R-:W-:-:S08]  /*02f0*/  IMAD.IADD R21, R3, 0x1, R12 ;  /* 0x0000000103157824 */ /* 0x000fd000078e020c */
[----:B------:R-:W-:-:S05]  /*0300*/  @P2 IMAD.MOV R20, RZ, RZ, R14 ;  /* 0x000000ffff142224 */ /* 0x000fca00078e020e */
[----:B------:R-:W-:-:S05]  /*0310*/  @P0 IADD3 R21, PT, PT, R20, -0x1, RZ ;  /* 0xffffffff14150810 */ /* 0x000fca0007ffe0ff */
[----:B0-----:R-:W-:-:S06]  /*0320*/  @!P1 IMAD.WIDE R18, R21, 0x4, R16 ;  /* 0x0000000415129825 */ /* 0x001fcc00078e0210 */
[----:B------:R-:W3:Y:S01]  /*0330*/  @!P1 LDG.E R19, desc[UR6][R18.64] ;  /* 0x0000000612139981 */ /* 0x000ee2000c1e1900 */
[----:B------:R-:W-:-:S05]  /*0340*/  IMAD.WIDE R16, R15, 0x4, R4 ;  /* 0x000000040f107825 */ /* 0x000fca00078e0204 */
[----:B------:R-:W2:Y:S01]  /*0350*/  LDG.E R23, desc[UR6][R16.64] ;  /* 0x0000000610177981 */ /* 0x000ea2000c1e1900 */
[----:B---3--:R-:W-:-:S13]  /*0360*/  ISETP.GE.OR P0, PT, R6, R19, P1 ;  /* 0x000000130600720c */ /* 0x008fda0000f06670 */
[----:B------:R-:W-:-:S04]  /*0370*/  @!P0 VIADD R21, R11, 0x1 ;  /* 0x000000010b158836 */ /* 0x000fc80000000000 */
[----:B------:R-:W-:-:S06]  /*0380*/  IMAD.WIDE R20, R21, 0x4, R4 ;  /* 0x0000000415147825 */ /* 0x000fcc00078e0204 */
[----:B------:R-:W2:Y:S01]  /*0390*/  LDG.E R20, desc[UR6][R20.64] ;  /* 0x0000000614147981 */ /* 0x000ea2000c1e1900 */
[----:B------:R-:W-:-:S04]  /*03a0*/  IADD3 R10, PT, PT, R10, 0x1, RZ ;  /* 0x000000010a0a7810 */ /* 0x000fc80007ffe0ff */
[----:B------:R-:W-:Y:S01]  /*03b0*/  ISETP.NE.AND P0, PT, R10, RZ, PT ;  /* 0x000000ff0a00720c */ /* 0x000fe20003f05270 */
[----:B------:R-:W-:Y:S01]  /*03c0*/  UIADD3 UR4, UPT, UPT, UR4, -0x1, URZ ;  /* 0xffffffff04047890 */ /* 0x000fe2000fffe0ff */
[----:B------:R-:W-:Y:S01]  /*03d0*/  VIADD R13, R13, 0xffffffff ;  /* 0xffffffff0d0d7836 */ /* 0x000fe20000000000 */
[-C--:B------:R-:W-:Y:S01]  /*03e0*/  IADD3 R15, PT, PT, R15, -R2.reuse, RZ ;  /* 0x800000020f0f7210 */ /* 0x080fe20007ffe0ff */
[----:B------:R-:W-:Y:S01]  /*03f0*/  IMAD.IADD R9, R9, 0x1, -R2 ;  /* 0x0000000109097824 */ /* 0x000fe200078e0a02 */
[----:B------:R-:W-:Y:S01]  /*0400*/  IADD3 R11, PT, PT, R11, -R2, RZ ;  /* 0x800000020b0b7210 */ /* 0x000fe20007ffe0ff */
[----:B--2---:R-:W-:-:S05]  /*0410*/  IMAD.IADD R23, R20, 0x1, R23 ;  /* 0x0000000114177824 */ /* 0x004fca00078e0217 */
[----:B------:R4:W-:Y:S01]  /*0420*/  STG.E desc[UR6][R16.64], R23 ;  /* 0x0000001710007986 */ /* 0x0009e2000c101906 */
[----:B------:R-:W-:Y:S06]  /*0430*/  BAR.SYNC.DEFER_BLOCKING 0x0 ;  /* 0x0000000000007b1d */ /* 0x000fec0000010000 */
[----:B------:R-:W-:Y:S05]  /*0440*/  @P0 BRA `(.L_x_18) ;  /* 0xfffffffc00640947 */ /* 0x000fea000383ffff */
[----:B------:R-:W-:-:S06]  /*0450*/  UIADD3 UR5, UPT, UPT, UR4, -0x2, URZ ;  /* 0xfffffffe04057890 */ /* 0x000fcc000fffe0ff */
[----:B------:R-:W-:-:S07]  /*0460*/  IMAD.U32 R2, RZ, RZ, UR5 ;  /* 0x00000005ff027e24 */ /* 0x000fce000f8e00ff */
.L_x_17:
[----:B------:R-:W-:-:S13]  /*0470*/  ISETP.GE.U32.AND P0, PT, R8, 0x3, PT ;  /* 0x000000030800780c */ /* 0x000fda0003f06070 */
[----:B0-----:R-:W-:Y:S05]  /*0480*/  @!P0 EXIT ;  /* 0x000000000000894d */ /* 0x001fea0003800000 */
[----:B------:R-:W-:Y:S01]  /*0490*/  ISETP.GE.AND P0, PT, R3, 0x1, PT ;  /* 0x000000010300780c */ /* 0x000fe20003f06270 */
[----:B------:R-:W0:-:S12]  /*04a0*/  LDCU.64 UR4, c[0x0][0x380] ;  /* 0x00007000ff0477ac */ /* 0x000e180008000a00 */
.L_x_19:
[----:B-1----:R-:W1:Y:S08]  /*04b0*/  LDC R7, c[0x0][0x388] ;  /* 0x0000e200ff077b82 */ /* 0x002e700000000800 */
[----:B------:R-:W2:Y:S01]  /*04c0*/  LDC.64 R4, c[0x0][0x380] ;  /* 0x0000e000ff047b82 */ /* 0x000ea20000000a00 */
[----:B-1----:R-:W-:-:S05]  /*04d0*/  IMAD R6, R2, R7, R7 ;  /* 0x0000000702067224 */ /* 0x002fca00078e0207 */
[----:B------:R-:W-:Y:S02]  /*04e0*/  SHF.R.S32.HI R8, RZ, 0x1f, R6 ;  /* 0x0000001fff087819 */ /* 0x000fe40000011406 */
[CC--:B------:R-:W-:Y:S02]  /*04f0*/  IADD3 R11, P1, PT, R3.reuse, R6.reuse, RZ ;  /* 0x00000006030b7210 */ /* 0x0c0fe40007f3e0ff */
[C---:B----4-:R-:W-:Y:S02]  /*0500*/  IADD3 R17, PT, PT, R3.reuse, R6, RZ ;  /* 0x0000000603117210 */ /* 0x050fe40007ffe0ff */
[----:B------:R-:W-:Y:S02]  /*0510*/  LEA.HI.X.SX32 R6, R3, R8, 0x1, P1 ;  /* 0x0000000803067211 */ /* 0x000fe400008f0eff */
[----:B0-----:R-:W-:Y:S01]  /*0520*/  LEA R10, P1, R11, UR4, 0x2 ;  /* 0x000000040b0a7c11 */ /* 0x001fe2000f8210ff */
[----:B--2---:R-:W-:-:S03]  /*0530*/  @P0 IMAD.WIDE R8, R17, 0x4, R4 ;  /* 0x0000000411080825 */ /* 0x004fc600078e0204 */
[----:B------:R-:W-:-:S03]  /*0540*/  LEA.HI.X R11, R11, UR5, R6, 0x2, P1 ;  /* 0x000000050b0b7c11 */ /* 0x000fc600088f1406 */
[----:B------:R-:W2:Y:S04]  /*0550*/  @P0 LDG.E R9, desc[UR6][R8.64] ;  /* 0x0000000608090981 */ /* 0x000ea8000c1e1900 */
[----:B------:R-:W2:Y:S01]  /*0560*/  @P0 LDG.E R6, desc[UR6][R10.64+-0x4] ;  /* 0xfffffc060a060981 */ /* 0x000ea2000c1e1900 */
[----:B------:R-:W-:Y:S02]  /*0570*/  ISETP.GE.AND P1, PT, R3, R0, PT ;  /* 0x000000000300720c */ /* 0x000fe40003f26270 */
[----:B------:R-:W-:Y:S02]  /*0580*/  MOV R15, R17 ;  /* 0x00000011000f7202 */ /* 0x000fe40000000f00 */
[----:B--2---:R-:W-:Y:S01]  /*0590*/  ISETP.GE.AND P2, PT, R6, R9, P0 ;  /* 0x000000090600720c */ /* 0x004fe20000746270 */
[----:B------:R-:W-:-:S12]  /*05a0*/  @P0 VIADD R6, R17, 0xffffffff ;  /* 0xffffffff11060836 */ /* 0x000fd80000000000 */
[----:B------:R-:W-:-:S05]  /*05b0*/  @P2 IMAD.MOV R6, RZ, RZ, R17 ;  /* 0x000000ffff062224 */ /* 0x000fca00078e0211 */
[----:B------:R-:W-:Y:S02]  /*05c0*/  @P0 MOV R15, R6 ;  /* 0x00000006000f0202 */ /* 0x000fe40000000f00 */
[----:B------:R-:W2:Y:S03]  /*05d0*/  @!P1 LDG.E R6, desc[UR6][R10.64+0x4] ;  /* 0x000004060a069981 */ /* 0x000ea6000c1e1900 */
[----:B------:R-:W-:-:S06]  /*05e0*/  @!P1 IMAD.WIDE R12, R15, 0x4, R4 ;  /* 0x000000040f0c9825 */ /* 0x000fcc00078e0204 */
[----:B------:R-:W2:Y:S01]  /*05f0*/  @!P1 LDG.E R13, desc[UR6][R12.64] ;  /* 0x000000060c0d9981 */ /* 0x000ea2000c1e1900 */
[----:B------:R-:W-:-:S04]  /*0600*/  IMAD R21, R2, R7, R3 ;  /* 0x0000000702157224 */ /* 0x000fc800078e0203 */
[----:B------:R-:W-:Y:S01]  /*0610*/  IMAD.WIDE R8, R21, 0x4, R4 ;  /* 0x0000000415087825 */ /* 0x000fe200078e0204 */
[----:B--2---:R-:W-:-:S13]  /*0620*/  ISETP.GE.OR P0, PT, R6, R13, P1 ;  /* 0x0000000d0600720c */ /* 0x004fda0000f06670 */
[----:B------:R-:W-:Y:S02]  /*0630*/  @!P0 VIADD R15, R17, 0x1 ;  /* 0x00000001110f8836 */ /* 0x000fe40000000000 */
[----:B------:R-:W2:Y:S02]  /*0640*/  LDG.E R17, desc[UR6][R8.64] ;  /* 0x0000000608117981 */ /* 0x000ea4000c1e1900 */
[----:B------:R-:W-:-:S06]  /*0650*/  IMAD.WIDE R14, R15, 0x4, R4 ;  /* 0x000000040f0e7825 */ /* 0x000fcc00078e0204 */
[----:B------:R-:W2:Y:S01]  /*0660*/  LDG.E R14, desc[UR6][R14.64] ;  /* 0x000000060e0e7981 */ /* 0x000ea2000c1e1900 */
[----:B------:R-:W-:Y:S02]  /*0670*/  ISETP.GE.AND P0, PT, R3, 0x1, PT ;  /* 0x000000010300780c */ /* 0x000fe40003f06270 */
[----:B--2---:R-:W-:-:S05]  /*0680*/  IADD3 R17, PT, PT, R14, R17, RZ ;  /* 0x000000110e117210 */ /* 0x004fca0007ffe0ff */
[----:B------:R0:W-:Y:S01]  /*0690*/  STG.E desc[UR6][R8.64], R17 ;  /* 0x0000001108007986 */ /* 0x0001e2000c101906 */
[----:B------:R-:W-:Y:S06]  /*06a0*/  BAR.SYNC.DEFER_BLOCKING 0x0 ;  /* 0x0000000000007b1d */ /* 0x000fec0000010000 */
[----:B------:R-:W2:Y:S04]  /*06b0*/  @P0 LDG.E R6, desc[UR6][R8.64+-0x4] ;  /* 0xfffffc0608060981 */ /* 0x000ea8000c1e1900 */
[----:B------:R-:W2:Y:S01]  /*06c0*/  @P0 LDG.E R11, desc[UR6][R8.64] ;  /* 0x00000006080b0981 */ /* 0x000ea2000c1e1900 */
[----:B------:R-:W-:-:S02]  /*06d0*/  MOV R19, R21 ;  /* 0x0000001500137202 */ /* 0x000fc40000000f00 */
[----:B--2---:R-:W-:Y:S01]  /*06e0*/  ISETP.GE.AND P2, PT, R6, R11, P0 ;  /* 0x0000000b0600720c */ /* 0x004fe20000746270 */
[----:B------:R-:W-:-:S12]  /*06f0*/  @P0 VIADD R6, R21, 0xffffffff ;  /* 0xffffffff15060836 */ /* 0x000fd80000000000 */
[----:B------:R-:W-:-:S05]  /*0700*/  @P2 IMAD.MOV R6, RZ, RZ, R21 ;  /* 0x000000ffff062224 */ /* 0x000fca00078e0215 */
[----:B------:R-:W-:Y:S02]  /*0710*/  @P0 MOV R19, R6 ;  /* 0x0000000600130202 */ /* 0x000fe40000000f00 */
[----:B------:R-:W2:Y:S03]  /*0720*/  @!P1 LDG.E R6, desc[UR6][R8.64+0x4] ;  /* 0x0000040608069981 */ /* 0x000ea6000c1e1900 */
[----:B------:R-:W-:-:S06]  /*0730*/  @!P1 IMAD.WIDE R12, R19, 0x4, R4 ;  /* 0x00000004130c9825 */ /* 0x000fcc00078e0204 */
[----:B------:R-:W2:Y:S01]  /*0740*/  @!P1 LDG.E R13, desc[UR6][R12.64] ;  /* 0x000000060c0d9981 */ /* 0x000ea2000c1e1900 */
[----:B------:R-:W-:Y:S01]  /*0750*/  IMAD R16, R2, R7, -R7 ;  /* 0x0000000702107224 */ /* 0x000fe200078e0a07 */
[----:B--2---:R-:W-:-:S13]  /*0760*/  ISETP.GE.OR P2, PT, R6, R13, P1 ;  /* 0x0000000d0600720c */ /* 0x004fda0000f46670 */
[----:B------:R-:W-:Y:S01]  /*0770*/  @!P2 VIADD R19, R21, 0x1 ;  /* 0x000000011513a836 */ /* 0x000fe20000000000 */
[----:B------:R-:W-:-:S03]  /*0780*/  IADD3 R21, PT, PT, R3, R16, RZ ;  /* 0x0000001003157210 */ /* 0x000fc60007ffe0ff */
[----:B------:R-:W-:-:S04]  /*0790*/  IMAD.WIDE R14, R19, 0x4, R4 ;  /* 0x00000004130e7825 */ /* 0x000fc800078e0204 */
[----:B------:R-:W-:Y:S02]  /*07a0*/  IMAD.WIDE R10, R21, 0x4, R4 ;  /* 0x00000004150a7825 */ /* 0x000fe400078e0204 */
[----:B------:R-:W2:Y:S04]  /*07b0*/  LDG.E R14, desc[UR6][R14.64] ;  /* 0x000000060e0e7981 */ /* 0x000ea8000c1e1900 */
[----:B0-----:R-:W2:Y:S02]  /*07c0*/  LDG.E R17, desc[UR6][R10.64] ;  /* 0x000000060a117981 */ /* 0x001ea4000c1e1900 */
[----:B--2---:R-:W-:-:S05]  /*07d0*/  IMAD.IADD R17, R14, 0x1, R17 ;  /* 0x000000010e117824 */ /* 0x004fca00078e0211 */
[----:B------:R0:W-:Y:S01]  /*07e0*/  STG.E desc[UR6][R10.64], R17 ;  /* 0x000000110a007986 */ /* 0x0001e2000c101906 */
[----:B------:R-:W-:Y:S06]  /*07f0*/  BAR.SYNC.DEFER_BLOCKING 0x0 ;  /* 0x0000000000007b1d */ /* 0x000fec0000010000 */
[----:B------:R-:W2:Y:S04]  /*0800*/  @P0 LDG.E R6, desc[UR6][R10.64+-0x4] ;  /* 0xfffffc060a060981 */ /* 0x000ea8000c1e1900 */
[----:B------:R-:W2:Y:S01]  /*0810*/  @P0 LDG.E R9, desc[UR6][R10.64] ;  /* 0x000000060a090981 */ /* 0x000ea2000c1e1900 */
[----:B------:R-:W-:Y:S01]  /*0820*/  IMAD.MOV.U32 R19, RZ, RZ, R21 ;  /* 0x000000ffff137224 */ /* 0x000fe200078e0015 */
[----:B--2---:R-:W-:-:S02]  /*0830*/  ISETP.GE.AND P2, PT, R6, R9, P0 ;  /* 0x000000090600720c */ /* 0x004fc40000746270 */
[----:B------:R-:W-:-:S11]  /*0840*/  @P0 IADD3 R6, PT, PT, R21, -0x1, RZ ;  /* 0xffffffff15060810 */ /* 0x000fd60007ffe0ff */
[----:B------:R-:W-:-:S05]  /*0850*/  @P2 IADD3 R6, PT, PT, R21, RZ, RZ ;  /* 0x000000ff15062210 */ /* 0x000fca0007ffe0ff */
[----:B------:R-:W-:Y:S02]  /*0860*/  @P0 IMAD.MOV.U32 R19, RZ, RZ, R6 ;  /* 0x000000ffff130224 */ /* 0x000fe400078e0006 */
[----:B------:R-:W2:Y:S02]  /*0870*/  @!P1 LDG.E R6, desc[UR6][R10.64+0x4] ;  /* 0x000004060a069981 */ /* 0x000ea4000c1e1900 */
[----:B------:R-:W-:-:S06]  /*0880*/  @!P1 IMAD.WIDE R12, R19, 0x4, R4 ;  /* 0x00000004130c9825 */ /* 0x000fcc00078e0204 */
[----:B------:R-:W2:Y:S01]  /*0890*/  @!P1 LDG.E R13, desc[UR6][R12.64] ;  /* 0x000000060c0d9981 */ /* 0x000ea2000c1e1900 */
[----:B------:R-:W-:Y:S02]  /*08a0*/  IADD3 R16, PT, PT, R16, -R7, RZ ;  /* 0x8000000710107210 */ /* 0x000fe40007ffe0ff */
        /* <DEDUP_REMOVED lines=20> */
[----:B------:R-:W-:Y:S02]  /*09f0*/  IADD3 R7, PT, PT, R3, -R7, R16 ;  /* 0x8000000703077210 */ /* 0x000fe40007ffe010 */
[----:B--2---:R-:W-:-:S03]  /*0a00*/  ISETP.GE.OR P2, PT, R6, R11, P1 ;  /* 0x0000000b0600720c */ /* 0x004fc60000f46670 */
[----:B------:R-:W-:-:S10]  /*0a10*/  IMAD.WIDE R6, R7, 0x4, R4 ;  /* 0x0000000407067825 */ /* 0x000fd400078e0204 */
[----:B------:R-:W-:-:S05]  /*0a20*/  @!P2 IADD3 R13, PT, PT, R21, 0x1, RZ ;  /* 0x00000001150da810 */ /* 0x000fca0007ffe0ff */
[----:B------:R-:W-:Y:S02]  /*0a30*/  IMAD.WIDE R4, R13, 0x4, R4 ;  /* 0x000000040d047825 */ /* 0x000fe400078e0204 */
[----:B------:R-:W2:Y:S04]  /*0a40*/  LDG.E R13, desc[UR6][R6.64] ;  /* 0x00000006060d7981 */ /* 0x000ea8000c1e1900 */
[----:B------:R-:W2:Y:S01]  /*0a50*/  LDG.E R4, desc[UR6][R4.64] ;  /* 0x0000000604047981 */ /* 0x000ea2000c1e1900 */
[C---:B------:R-:W-:Y:S02]  /*0a60*/  ISETP.GT.AND P1, PT, R2.reuse, 0x3, PT ;  /* 0x000000030200780c */ /* 0x040fe40003f24270 */
[----:B------:R-:W-:Y:S01]  /*0a70*/  IADD3 R2, PT, PT, R2, -0x4, RZ ;  /* 0xfffffffc02027810 */ /* 0x000fe20007ffe0ff */
[----:B--2---:R-:W-:-:S05]  /*0a80*/  IMAD.IADD R13, R4, 0x1, R13 ;  /* 0x00000001040d7824 */ /* 0x004fca00078e020d */
[----:B------:R1:W-:Y:S01]  /*0a90*/  STG.E desc[UR6][R6.64], R13 ;  /* 0x0000000d06007986 */ /* 0x0003e2000c101906 */
[----:B------:R-:W-:Y:S06]  /*0aa0*/  BAR.SYNC.DEFER_BLOCKING 0x0 ;  /* 0x0000000000007b1d */ /* 0x000fec0000010000 */
[----:B------:R-:W-:Y:S05]  /*0ab0*/  @P1 BRA `(.L_x_19) ;  /* 0xfffffff8007c1947 */ /* 0x000fea000383ffff */
[----:B------:R-:W-:Y:S05]  /*0ac0*/  EXIT ;  /* 0x000000000000794d */ /* 0x000fea0003800000 */
.L_x_20:
        /* <DEDUP_REMOVED lines=11> */
.L_x_46:


//--------------------- .text._Z19edgeDetectionKernelPhiiiPiii --------------------------
	.section	.text._Z19edgeDetectionKernelPhiiiPiii,"ax",@progbits
	.align	128
        .global         _Z19edgeDetectionKernelPhiiiPiii
        .type           _Z19edgeDetectionKernelPhiiiPiii,@function
        .size           _Z19edgeDetectionKernelPhiiiPiii,(.L_x_47 - _Z19edgeDetectionKernelPhiiiPiii)
        .other          _Z19edgeDetectionKernelPhiiiPiii,@"STO_CUDA_ENTRY STV_DEFAULT"
_Z19edgeDetectionKernelPhiiiPiii:
.text._Z19edgeDetectionKernelPhiiiPiii:
[----:B------:R-:W-:Y:S01]  /*0000*/  LDC R1, c[0x0][0x37c] ;  /* 0x0000df00ff017b82 */ /* 0x000fe20000000800 */
[----:B------:R-:W0:Y:S07]  /*0010*/  S2R R5, SR_TID.Y ;  /* 0x0000000000057919 */ /* 0x000e2e0000002200 */
[----:B------:R-:W1:Y:S01]  /*0020*/  LDC.64 R6, c[0x0][0x3a0] ;  /* 0x0000e800ff067b82 */ /* 0x000e620000000a00 */
[----:B------:R-:W0:Y:S01]  /*0030*/  LDCU UR4, c[0x0][0x360] ;  /* 0x00006c00ff0477ac */ /* 0x000e220008000800 */
[----:B------:R-:W-:Y:S01]  /*0040*/  BSSY.RECONVERGENT B0, `(.L_x_21) ;  /* 0x0000042000007945 */ /* 0x000fe20003800200 */
[----:B------:R-:W0:Y:S01]  /*0050*/  S2R R0, SR_TID.X ;  /* 0x0000000000007919 */ /* 0x000e220000002100 */
[----:B------:R-:W2:Y:S01]  /*0060*/  LDCU.64 UR10, c[0x0][0x358] ;  /* 0x00006b00ff0a77ac */ /* 0x000ea20008000a00 */
[----:B------:R-:W3:Y:S01]  /*0070*/  S2R R9, SR_CTAID.X ;  /* 0x0000000000097919 */ /* 0x000ee20000002500 */
[----:B------:R-:W4:Y:S01]  /*0080*/  LDCU UR8, c[0x0][0x388] ;  /* 0x00007100ff0877ac */ /* 0x000f220008000800 */
[----:B------:R-:W0:Y:S01]  /*0090*/  LDCU.64 UR6, c[0x0][0x380] ;  /* 0x00007000ff0677ac */ /* 0x000e220008000a00 */
[----:B-1----:R-:W-:-:S02]  /*00a0*/  IMAD R7, R7, R6, RZ ;  /* 0x0000000607077224 */ /* 0x002fc400078e02ff */
[----:B0-----:R-:W-:-:S05]  /*00b0*/  IMAD R15, R5, UR4, R0 ;  /* 0x00000004050f7c24 */ /* 0x001fca000f8e0200 */
[----:B------:R-:W-:-:S13]  /*00c0*/  ISETP.GE.AND P0, PT, R15, R7, PT ;  /* 0x000000070f00720c */ /* 0x000fda0003f06270 */
[----:B--234-:R-:W-:Y:S05]  /*00d0*/  @P0 BRA `(.L_x_22) ;  /* 0x0000000000e00947 */ /* 0x01cfea0003800000 */
[-C--:B------:R-:W-:Y:S01]  /*00e0*/  IABS R4, R6.reuse ;  /* 0x0000000600047213 */ /* 0x080fe20000000000 */
[----:B------:R-:W0:Y:S01]  /*00f0*/  S2R R11, SR_CgaCtaId ;  /* 0x00000000000b7919 */ /* 0x000e220000008800 */
[----:B------:R-:W1:Y:S01]  /*0100*/  LDC R14, c[0x0][0x390] ;  /* 0x0000e400ff0e7b82 */ /* 0x000e620000000800 */
[----:B------:R-:W-:Y:S01]  /*0110*/  MOV R10, 0x400 ;  /* 0x00000400000a7802 */ /* 0x000fe20000000f00 */
[----:B------:R-:W2:Y:S01]  /*0120*/  I2F.RP R8, R4 ;  /* 0x0000000400087306 */ /* 0x000ea20000209400 */
[----:B------:R-:W3:Y:S01]  /*0130*/  S2R R16, SR_CTAID.X ;  /* 0x0000000000107919 */ /* 0x000ee20000002500 */
[----:B------:R-:W-:Y:S02]  /*0140*/  ISETP.NE.AND P0, PT, R6, RZ, PT ;  /* 0x000000ff0600720c */ /* 0x000fe40003f05270 */
[----:B------:R-:W-:Y:S02]  /*0150*/  LOP3.LUT R6, RZ, R6, RZ, 0x33, !PT ;  /* 0x00000006ff067212 */ /* 0x000fe400078e33ff */
[----:B------:R-:W4:Y:S08]  /*0160*/  S2UR UR5, SR_CTAID.Y ;  /* 0x00000000000579c3 */ /* 0x000f300000002600 */
[----:B------:R-:W4:Y:S01]  /*0170*/  LDC R18, c[0x0][0x364] ;  /* 0x0000d900ff127b82 */ /* 0x000f220000000800 */
[----:B--2---:R-:W2:Y:S07]  /*0180*/  MUFU.RCP R8, R8 ;  /* 0x0000000800087308 */ /* 0x004eae0000001000 */
[----:B------:R-:W5:Y:S01]  /*0190*/  LDC.64 R2, c[0x0][0x388] ;  /* 0x0000e200ff027b82 */ /* 0x000f620000000a00 */
[----:B-1----:R-:W-:-:S02]  /*01a0*/  LEA.HI R14, R14, R14, RZ, 0x1 ;  /* 0x0000000e0e0e7211 */ /* 0x002fc400078f08ff */
[----:B0-----:R-:W-:Y:S01]  /*01b0*/  LEA R10, R11, R10, 0x18 ;  /* 0x0000000a0b0a7211 */ /* 0x001fe200078ec0ff */
[----:B--2---:R-:W-:-:S04]  /*01c0*/  VIADD R12, R8, 0xffffffe ;  /* 0x0ffffffe080c7836 */ /* 0x004fc80000000000 */
[----:B------:R-:W0:Y:S01]  /*01d0*/  LDC R8, c[0x0][0x3a0] ;  /* 0x0000e800ff087b82 */ /* 0x000e220000000800 */
[----:B------:R1:W2:Y:S02]  /*01e0*/  F2I.FTZ.U32.TRUNC.NTZ R13, R12 ;  /* 0x0000000c000d7305 */ /* 0x0002a4000021f000 */
[----:B-1----:R-:W-:Y:S02]  /*01f0*/  IMAD.MOV.U32 R12, RZ, RZ, RZ ;  /* 0x000000ffff0c7224 */ /* 0x002fe400078e00ff */
[----:B--2---:R-:W-:-:S04]  /*0200*/  IMAD.MOV R17, RZ, RZ, -R13 ;  /* 0x000000ffff117224 */ /* 0x004fc800078e0a0d */
[----:B------:R-:W-:-:S04]  /*0210*/  IMAD R17, R17, R4, RZ ;  /* 0x0000000411117224 */ /* 0x000fc800078e02ff */
[----:B------:R-:W-:Y:S01]  /*0220*/  IMAD.HI.U32 R11, R13, R17, R12 ;  /* 0x000000110d0b7227 */ /* 0x000fe200078e000c */
[----:B------:R-:W-:-:S03]  /*0230*/  SHF.R.S32.HI R17, RZ, 0x1, R14 ;  /* 0x00000001ff117819 */ /* 0x000fc6000001140e */
[----:B-----5:R-:W-:Y:S02]  /*0240*/  VIADD R12, R3, 0xffffffff ;  /* 0xffffffff030c7836 */ /* 0x020fe40000000000 */
[--C-:B---3--:R-:W-:Y:S02]  /*0250*/  IMAD R14, R16, UR4, -R17.reuse ;  /* 0x00000004100e7c24 */ /* 0x108fe4000f8e0a11 */
[----:B----4-:R-:W-:Y:S02]  /*0260*/  IMAD R16, R18, UR5, -R17 ;  /* 0x0000000512107c24 */ /* 0x010fe4000f8e0a11 */
[----:B------:R-:W-:Y:S02]  /*0270*/  VIADD R13, R2, 0xffffffff ;  /* 0xffffffff020d7836 */ /* 0x000fe40000000000 */
[----:B------:R-:W-:-:S07]  /*0280*/  IMAD R18, R18, UR4, RZ ;  /* 0x0000000412127c24 */ /* 0x000fce000f8e02ff */
.L_x_23:
[----:B------:R-:W-:Y:S02]  /*0290*/  IABS R20, R15 ;  /* 0x0000000f00147213 */ /* 0x000fe40000000000 */
[----:B0-----:R-:W-:-:S03]  /*02a0*/  IABS R22, R8 ;  /* 0x0000000800167213 */ /* 0x001fc60000000000 */
[----:B-1----:R-:W-:-:S04]  /*02b0*/  IMAD.HI.U32 R2, R11, R20, RZ ;  /* 0x000000140b027227 */ /* 0x002fc800078e00ff */
[----:B------:R-:W-:-:S04]  /*02c0*/  IMAD.MOV R3, RZ, RZ, -R2 ;  /* 0x000000ffff037224 */ /* 0x000fc800078e0a02 */
[----:B------:R-:W-:-:S05]  /*02d0*/  IMAD R3, R22, R3, R20 ;  /* 0x0000000316037224 */ /* 0x000fca00078e0214 */
[----:B------:R-:W-:-:S13]  /*02e0*/  ISETP.GT.U32.AND P2, PT, R4, R3, PT ;  /* 0x000000030400720c */ /* 0x000fda0003f44070 */
[----:B------:R-:W-:Y:S02]  /*02f0*/  @!P2 IMAD.IADD R3, R3, 0x1, -R22 ;  /* 0x000000010303a824 */ /* 0x000fe400078e0a16 */
[----:B------:R-:W-:-:S03]  /*0300*/  @!P2 VIADD R2, R2, 0x1 ;  /* 0x000000010202a836 */ /* 0x000fc60000000000 */
[----:B------:R-:W-:Y:S02]  /*0310*/  ISETP.GE.U32.AND P1, PT, R3, R4, PT ;  /* 0x000000040300720c */ /* 0x000fe40003f26070 */
[----:B------:R-:W-:-:S04]  /*0320*/  LOP3.LUT R3, R15, R8, RZ, 0x3c, !PT ;  /* 0x000000080f037212 */ /* 0x000fc800078e3cff */
[----:B------:R-:W-:-:S07]  /*0330*/  ISETP.GE.AND P3, PT, R3, RZ, PT ;  /* 0x000000ff0300720c */ /* 0x000fce0003f66270 */
[----:B------:R-:W-:-:S06]  /*0340*/  @P1 VIADD R2, R2, 0x1 ;  /* 0x0000000102021836 */ /* 0x000fcc0000000000 */
[----:B------:R-:W-:-:S05]  /*0350*/  @!P3 IMAD.MOV R2, RZ, RZ, -R2 ;  /* 0x000000ffff02b224 */ /* 0x000fca00078e0a02 */
[----:B------:R-:W-:-:S05]  /*0360*/  SEL R3, R6, R2, !P0 ;  /* 0x0000000206037207 */ /* 0x000fca0004000000 */
[----:B------:R-:W-:Y:S01]  /*0370*/  IMAD.MOV R17, RZ, RZ, -R3 ;  /* 0x000000ffff117224 */ /* 0x000fe200078e0a03 */
[----:B------:R-:W-:-:S03]  /*0380*/  VIADDMNMX R3, R16, R3, RZ, !PT ;  /* 0x0000000310037246 */ /* 0x000fc600078001ff */
[----:B------:R-:W-:Y:S01]  /*0390*/  IMAD R17, R8, R17, R15 ;  /* 0x0000001108117224 */ /* 0x000fe200078e020f */
[----:B------:R-:W-:-:S04]  /*03a0*/  VIMNMX R3, PT, PT, R12, R3, PT ;  /* 0x000000030c037248 */ /* 0x000fc80003fe0100 */
[----:B------:R-:W-:-:S04]  /*03b0*/  VIADDMNMX R2, R14, R17, RZ, !PT ;  /* 0x000000110e027246 */ /* 0x000fc800078001ff */
[----:B------:R-:W-:-:S05]  /*03c0*/  VIMNMX R2, PT, PT, R13, R2, PT ;  /* 0x000000020d027248 */ /* 0x000fca0003fe0100 */
[----:B------:R-:W-:-:S05]  /*03d0*/  IMAD R3, R3, UR8, R2 ;  /* 0x0000000803037c24 */ /* 0x000fca000f8e0202 */
[----:B------:R-:W-:-:S04]  /*03e0*/  IADD3 R2, P1, PT, R3, UR6, RZ ;  /* 0x0000000603027c10 */ /* 0x000fc8000ff3e0ff */
[----:B------:R-:W-:-:S05]  /*03f0*/  LEA.HI.X.SX32 R3, R3, UR7, 0x1, P1 ;  /* 0x0000000703037c11 */ /* 0x000fca00088f0eff */
[----:B------:R-:W2:Y:S01]  /*0400*/  LDG.E.U8 R2, desc[UR10][R2.64] ;  /* 0x0000000a02027981 */ /* 0x000ea2000c1e1100 */
[--C-:B------:R-:W-:Y:S02]  /*0410*/  IMAD.IADD R17, R10, 0x1, R15.reuse ;  /* 0x000000010a117824 */ /* 0x100fe400078e020f */
[----:B------:R-:W-:-:S05]  /*0420*/  IMAD.IADD R15, R18, 0x1, R15 ;  /* 0x00000001120f7824 */ /* 0x000fca00078e020f */
[----:B------:R-:W-:Y:S01]  /*0430*/  ISETP.GE.AND P1, PT, R15, R7, PT ;  /* 0x000000070f00720c */ /* 0x000fe20003f26270 */
[----:B--2---:R1:W-:-:S12]  /*0440*/  STS.U8 [R17], R2 ;  /* 0x0000000211007388 */ /* 0x0043d80000000000 */
[----:B------:R-:W-:Y:S05]  /*0450*/  @!P1 BRA `(.L_x_23) ;  /* 0xfffffffc008c9947 */ /* 0x000fea000383ffff */
.L_x_22:
[----:B------:R-:W-:Y:S05]  /*0460*/  BSYNC.RECONVERGENT B0 ;  /* 0x0000000000007941 */ /* 0x000fea0003800200 */
.L_x_21:
[----:B------:R-:W0:Y:S01]  /*0470*/  S2UR UR5, SR_CTAID.Y ;  /* 0x00000000000579c3 */ /* 0x000e220000002600 */
[----:B------:R-:W2:Y:S01]  /*0480*/  LDCU.64 UR12, c[0x0][0x388] ;  /* 0x00007100ff0c77ac */ /* 0x000ea20008000a00 */
[----:B------:R-:W-:-:S06]  /*0490*/  IMAD R9, R9, UR4, R0 ;  /* 0x0000000409097c24 */ /* 0x000fcc000f8e0200 */
[----:B-1----:R-:W0:Y:S02]  /*04a0*/  LDC R2, c[0x0][0x364] ;  /* 0x0000d900ff027b82 */ /* 0x002e240000000800 */
[----:B0-----:R-:W-:-:S06]  /*04b0*/  IMAD R2, R2, UR5, R5 ;  /* 0x0000000502027c24 */ /* 0x001fcc000f8e0205 */
[----:B------:R-:W-:Y:S01]  /*04c0*/  BAR.SYNC.DEFER_BLOCKING 0x0 ;  /* 0x0000000000007b1d */ /* 0x000fe20000010000 */
[----:B--2---:R-:W-:-:S04]  /*04d0*/  ISETP.GE.AND P0, PT, R2, UR13, PT ;  /* 0x0000000d02007c0c */ /* 0x004fc8000bf06270 */
[----:B------:R-:W-:-:S13]  /*04e0*/  ISETP.GE.OR P0, PT, R9, UR12, P0 ;  /* 0x0000000c09007c0c */ /* 0x000fda0008706670 */
[----:B------:R-:W-:Y:S05]  /*04f0*/  @P0 EXIT ;  /* 0x000000000000094d */ /* 0x000fea0003800000 */
[----:B------:R-:W0:Y:S01]  /*0500*/  LDC R3, c[0x0][0x390] ;  /* 0x0000e400ff037b82 */ /* 0x000e220000000800 */
[----:B------:R-:W-:Y:S02]  /*0510*/  IMAD.MOV.U32 R4, RZ, RZ, RZ ;  /* 0x000000ffff047224 */ /* 0x000fe400078e00ff */
[----:B------:R-:W-:Y:S01]  /*0520*/  IMAD.MOV.U32 R6, RZ, RZ, RZ ;  /* 0x000000ffff067224 */ /* 0x000fe200078e00ff */
[----:B0-----:R-:W-:-:S13]  /*0530*/  ISETP.GE.AND P0, PT, R3, 0x1, PT ;  /* 0x000000010300780c */ /* 0x001fda0003f06270 */
[----:B------:R-:W-:Y:S05]  /*0540*/  @!P0 BRA `(.L_x_24) ;  /* 0x0000000800988947 */ /* 0x000fea0003800000 */
[C---:B------:R-:W-:Y:S01]  /*0550*/  LOP3.LUT R12, R3.reuse, 0x3, RZ, 0xc0, !PT ;  /* 0x00000003030c7812 */ /* 0x040fe200078ec0ff */
[----:B------:R-:W-:Y:S01]  /*0560*/  IMAD.MOV.U32 R6, RZ, RZ, RZ ;  /* 0x000000ffff067224 */ /* 0x000fe200078e00ff */
[----:B------:R-:W-:Y:S01]  /*0570*/  LOP3.LUT R3, R3, 0x7ffffffc, RZ, 0xc0, !PT ;  /* 0x7ffffffc03037812 */ /* 0x000fe200078ec0ff */
[----:B------:R-:W-:Y:S01]  /*0580*/  IMAD.MOV.U32 R4, RZ, RZ, RZ ;  /* 0x000000ffff047224 */ /* 0x000fe200078e00ff */
[----:B------:R-:W-:-:S06]  /*0590*/  UMOV UR4, URZ ;  /* 0x000000ff00047c82 */ /* 0x000fcc0008000000 */
.L_x_41:
[----:B0-----:R-:W0:Y:S01]  /*05a0*/  LDCU UR5, c[0x0][0x390] ;  /* 0x00007200ff0577ac */ /* 0x001e220008000800 */
[----:B------:R-:W-:Y:S02]  /*05b0*/  VIADD R7, R5, UR4 ;  /* 0x0000000405077c36 */ /* 0x000fe40008000000 */
[----:B------:R-:W-:Y:S01]  /*05c0*/  IMAD.MOV.U32 R11, RZ, RZ, RZ ;  /* 0x000000ffff0b7224 */ /* 0x000fe200078e00ff */
[----:B-1----:R-:W1:Y:S01]  /*05d0*/  LDCU UR6, c[0x0][0x38c] ;  /* 0x00007180ff0677ac */ /* 0x002e620008000800 */
[----:B0-----:R-:W-:Y:S02]  /*05e0*/  UISETP.GE.U32.AND UP0, UPT, UR5, 0x4, UPT ;  /* 0x000000040500788c */ /* 0x001fe4000bf06070 */
[----:B------:R-:W-:Y:S01]  /*05f0*/  UIMAD UR12, UR4, UR5, URZ ;  /* 0x00000005040c72a4 */ /* 0x000fe2000f8e02ff */
[----:B-1----:R-:W-:Y:S01]  /*0600*/  ISETP.GE.AND P0, PT, R7, UR6, PT ;  /* 0x0000000607007c0c */ /* 0x002fe2000bf06270 */
[----:B------:R-:W-:-:S03]  /*0610*/  UIADD3 UR4, UPT, UPT, UR4, 0x1, URZ ;  /* 0x0000000104047890 */ /* 0x000fc6000fffe0ff */
[----:B------:R-:W-:Y:S01]  /*0620*/  ISETP.GT.AND P0, PT, R7, -0x1, !P0 ;  /* 0xffffffff0700780c */ /* 0x000fe20004704270 */
[----:B------:R-:W-:Y:S01]  /*0630*/  UISETP.NE.AND UP1, UPT, UR4, UR5, UPT ;  /* 0x000000050400728c */ /* 0x000fe2000bf25270 */
[----:B--234-:R-:W-:Y:S11]  /*0640*/  BRA.U !UP0, `(.L_x_25) ;  /* 0x00000005084c7547 */ /* 0x01cff6000b800000 */
[----:B------:R-:W0:Y:S01]  /*0650*/  S2UR UR6, SR_CgaCtaId ;  /* 0x00000000000679c3 */ /* 0x000e220000008800 */
[----:B------:R-:W-:Y:S01]  /*0660*/  UMOV UR5, 0x400 ;  /* 0x0000040000057882 */ /* 0x000fe20000000000 */
[----:B------:R-:W1:Y:S01]  /*0670*/  LDCU UR14, c[0x0][0x388] ;  /* 0x00007100ff0e77ac */ /* 0x000e620008000800 */
[----:B------:R-:W2:Y:S01]  /*0680*/  LDCU UR13, c[0x0][0x3a0] ;  /* 0x00007400ff0d77ac */ /* 0x000ea20008000800 */
[----:B0-----:R-:W-:-:S03]  /*0690*/  ULEA UR7, UR6, UR5, 0x18 ;  /* 0x0000000506077291 */ /* 0x001fc6000f8ec0ff */
[----:B-12---:R-:W-:-:S09]  /*06a0*/  UMOV UR5, URZ ;  /* 0x000000ff00057c82 */ /* 0x006fd20008000000 */
.L_x_34:
[----:B------:R-:W-:Y:S01]  /*06b0*/  VIADD R8, R0, UR5 ;  /* 0x0000000500087c36 */ /* 0x000fe20008000000 */
[----:B------:R-:W-:Y:S03]  /*06c0*/  BSSY.RECONVERGENT B0, `(.L_x_26) ;  /* 0x000001e000007945 */ /* 0x000fe60003800200 */
[C---:B------:R-:W-:Y:S01]  /*06d0*/  VIADD R10, R8.reuse, 0x1 ;  /* 0x00000001080a7836 */ /* 0x040fe20000000000 */
[C---:B------:R-:W-:Y:S01]  /*06e0*/  ISETP.GE.AND P1, PT, R8.reuse, UR14, PT ;  /* 0x0000000e08007c0c */ /* 0x040fe2000bf26270 */
[C---:B0-----:R-:W-:Y:S02]  /*06f0*/  VIADD R11, R8.reuse, 0x2 ;  /* 0x00000002080b7836 */ /* 0x041fe40000000000 */
[C---:B------:R-:W-:Y:S01]  /*0700*/  VIADD R13, R8.reuse, 0x3 ;  /* 0x00000003080d7836 */ /* 0x040fe20000000000 */
[----:B------:R-:W-:Y:S01]  /*0710*/  ISETP.LT.OR P1, PT, R8, RZ, P1 ;  /* 0x000000ff0800720c */ /* 0x000fe20000f21670 */
[----:B------:R-:W-:Y:S01]  /*0720*/  IMAD R8, R7, UR13, R8 ;  /* 0x0000000d07087c24 */ /* 0x000fe2000f8e0208 */
[----:B------:R-:W-:-:S02]  /*0730*/  ISETP.GE.AND P2, PT, R10, UR14, PT ;  /* 0x0000000e0a007c0c */ /* 0x000fc4000bf46270 */
[----:B------:R-:W-:Y:S02]  /*0740*/  PLOP3.LUT P1, PT, P0, P1, PT, 0x8f, 0xf8 ;  /* 0x0000000000f8781c */ /* 0x000fe40000723177 */
[----:B------:R-:W-:Y:S02]  /*0750*/  ISETP.GE.AND P3, PT, R11, UR14, PT ;  /* 0x0000000e0b007c0c */ /* 0x000fe4000bf66270 */
[----:B------:R-:W-:Y:S02]  /*0760*/  ISETP.GE.AND P4, PT, R13, UR14, PT ;  /* 0x0000000e0d007c0c */ /* 0x000fe4000bf86270 */
[----:B------:R-:W-:Y:S02]  /*0770*/  ISETP.LT.OR P2, PT, R10, RZ, P2 ;  /* 0x000000ff0a00720c */ /* 0x000fe40001741670 */
[----:B------:R-:W-:Y:S02]  /*0780*/  ISETP.LT.OR P3, PT, R11, RZ, P3 ;  /* 0x000000ff0b00720c */ /* 0x000fe40001f61670 */
[----:B------:R-:W-:-:S02]  /*0790*/  ISETP.LT.OR P4, PT, R13, RZ, P4 ;  /* 0x000000ff0d00720c */ /* 0x000fc40002781670 */
[----:B------:R-:W-:Y:S02]  /*07a0*/  PLOP3.LUT P2, PT, P0, P2, PT, 0x8f, 0xf8 ;  /* 0x0000000000f8781c */ /* 0x000fe40000745177 */
[----:B------:R-:W-:Y:S02]  /*07b0*/  PLOP3.LUT P3, PT, P0, P3, PT, 0x8f, 0xf8 ;  /* 0x0000000000f8781c */ /* 0x000fe40000767177 */
[----:B------:R-:W-:Y:S01]  /*07c0*/  PLOP3.LUT P4, PT, P0, P4, PT, 0x8f, 0xf8 ;  /* 0x0000000000f8781c */ /* 0x000fe20000789177 */
[----:B-1234-:R-:W-:-:S12]  /*07d0*/  @P1 BRA `(.L_x_27) ;  /* 0x0000000000301947 */ /* 0x01efd80003800000 */
[----:B------:R-:W0:Y:S01]  /*07e0*/  LDS.U8 R10, [R8+UR7] ;  /* 0x00000007080a7984 */ /* 0x000e220008000000 */
[----:B------:R-:W-:Y:S01]  /*07f0*/  UIADD3 UR6, UPT, UPT, UR12, UR5, URZ ;  /* 0x000000050c067290 */ /* 0x000fe2000fffe0ff */
[----:B------:R-:W-:Y:S02]  /*0800*/  I2FP.F32.S32 R11, R4 ;  /* 0x00000004000b7245 */ /* 0x000fe40000201400 */
[----:B------:R-:W-:Y:S01]  /*0810*/  I2FP.F32.S32 R13, R6 ;  /* 0x00000006000d7245 */ /* 0x000fe20000201400 */
[----:B------:R-:W-:-:S12]  /*0820*/  USHF.L.U32 UR6, UR6, 0x2, URZ ;  /* 0x0000000206067899 */ /* 0x000fd800080006ff */
[----:B------:R-:W1:Y:S01]  /*0830*/  LDCU UR8, c[0x3][UR6] ;  /* 0x00c00000060877ac */ /* 0x000e620008000800 */
[----:B------:R-:W2:Y:S01]  /*0840*/  LDCU UR6, c[0x3][UR6+0x24] ;  /* 0x00c00480060677ac */ /* 0x000ea20008000800 */
[----:B0-----:R-:W-:-:S05]  /*0850*/  I2FP.F32.U32 R10, R10 ;  /* 0x0000000a000a7245 */ /* 0x001fca0000201000 */
[C---:B-1----:R-:W-:Y:S01]  /*0860*/  FFMA R11, R10.reuse, UR8, R11 ;  /* 0x000000080a0b7c23 */ /* 0x042fe2000800000b */
[----:B--2---:R-:W-:-:S03]  /*0870*/  FFMA R13, R10, UR6, R13 ;  /* 0x000000060a0d7c23 */ /* 0x004fc6000800000d */
[----:B------:R0:W1:Y:S08]  /*0880*/  F2I.TRUNC.NTZ R4, R11 ;  /* 0x0000000b00047305 */ /* 0x000070000020f100 */
[----:B------:R0:W2:Y:S02]  /*0890*/  F2I.TRUNC.NTZ R6, R13 ;  /* 0x0000000d00067305 */ /* 0x0000a4000020f100 */
.L_x_27:
[----:B------:R-:W-:Y:S05]  /*08a0*/  BSYNC.RECONVERGENT B0 ;  /* 0x0000000000007941 */ /* 0x000fea0003800200 */
.L_x_26:
[----:B------:R-:W-:Y:S01]  /*08b0*/  UIADD3 UR6, UPT, UPT, UR12, UR5, URZ ;  /* 0x000000050c067290 */ /* 0x000fe2000fffe0ff */
[----:B------:R-:W-:Y:S03]  /*08c0*/  BSSY.RECONVERGENT B0, `(.L_x_28) ;  /* 0x000000d000007945 */ /* 0x000fe60003800200 */
[----:B------:R-:W-:Y:S01]  /*08d0*/  USHF.L.U32 UR6, UR6, 0x2, URZ ;  /* 0x0000000206067899 */ /* 0x000fe200080006ff */
[----:B------:R-:W-:Y:S11]  /*08e0*/  @P2 BRA `(.L_x_29) ;  /* 0x0000000000282947 */ /* 0x000ff60003800000 */
[----:B------:R-:W3:Y:S01]  /*08f0*/  LDS.U8 R10, [R8+UR7+0x1] ;  /* 0x00000107080a7984 */ /* 0x000ee20008000000 */
[----:B------:R-:W4:Y:S01]  /*0900*/  LDCU UR8, c[0x3][UR6+0x4] ;  /* 0x00c00080060877ac */ /* 0x000f220008000800 */
[----:B01----:R-:W-:Y:S02]  /*0910*/  I2FP.F32.S32 R11, R4 ;  /* 0x00000004000b7245 */ /* 0x003fe40000201400 */
[----:B--2---:R-:W-:Y:S01]  /*0920*/  I2FP.F32.S32 R13, R6 ;  /* 0x00000006000d7245 */ /* 0x004fe20000201400 */
[----:B------:R-:W0:Y:S01]  /*0930*/  LDCU UR9, c[0x3][UR6+0x28] ;  /* 0x00c00500060977ac */ /* 0x000e220008000800 */
[----:B---3--:R-:W-:-:S05]  /*0940*/  I2FP.F32.U32 R10, R10 ;  /* 0x0000000a000a7245 */ /* 0x008fca0000201000 */
[C---:B----4-:R-:W-:Y:S01]  /*0950*/  FFMA R4, R10.reuse, UR8, R11 ;  /* 0x000000080a047c23 */ /* 0x050fe2000800000b */
[----:B0-----:R-:W-:-:S05]  /*0960*/  FFMA R6, R10, UR9, R13 ;  /* 0x000000090a067c23 */ /* 0x001fca000800000d */
[----:B------:R-:W3:Y:S08]  /*0970*/  F2I.TRUNC.NTZ R4, R4 ;  /* 0x0000000400047305 */ /* 0x000ef0000020f100 */
[----:B------:R-:W4:Y:S02]  /*0980*/  F2I.TRUNC.NTZ R6, R6 ;  /* 0x0000000600067305 */ /* 0x000f24000020f100 */
.L_x_29:
[----:B------:R-:W-:Y:S05]  /*0990*/  BSYNC.RECONVERGENT B0 ;  /* 0x0000000000007941 */ /* 0x000fea0003800200 */
.L_x_28:
[----:B------:R-:W-:Y:S04]  /*09a0*/  BSSY.RECONVERGENT B0, `(.L_x_30) ;  /* 0x000000c000007945 */ /* 0x000fe80003800200 */
[----:B------:R-:W-:Y:S05]  /*09b0*/  @P3 BRA `(.L_x_31) ;  /* 0x0000000000283947 */ /* 0x000fea0003800000 */
[----:B------:R-:W5:Y:S01]  /*09c0*/  LDS.U8 R10, [R8+UR7+0x2] ;  /* 0x00000207080a7984 */ /* 0x000f620008000000 */
[----:B------:R-:W5:Y:S01]  /*09d0*/  LDCU UR8, c[0x3][UR6+0x8] ;  /* 0x00c00100060877ac */ /* 0x000f620008000800 */
[----:B01-3--:R-:W-:Y:S02]  /*09e0*/  I2FP.F32.S32 R11, R4 ;  /* 0x00000004000b7245 */ /* 0x00bfe40000201400 */
[----:B--2-4-:R-:W-:Y:S01]  /*09f0*/  I2FP.F32.S32 R13, R6 ;  /* 0x00000006000d7245 */ /* 0x014fe20000201400 */
[----:B------:R-:W0:Y:S01]  /*0a00*/  LDCU UR9, c[0x3][UR6+0x2c] ;  /* 0x00c00580060977ac */ /* 0x000e220008000800 */
[----:B-----5:R-:W-:-:S05]  /*0a10*/  I2FP.F32.U32 R10, R10 ;  /* 0x0000000a000a7245 */ /* 0x020fca0000201000 */
[C---:B------:R-:W-:Y:S01]  /*0a20*/  FFMA R4, R10.reuse, UR8, R11 ;  /* 0x000000080a047c23 */ /* 0x040fe2000800000b */
[----:B0-----:R-:W-:-:S05]  /*0a30*/  FFMA R6, R10, UR9, R13 ;  /* 0x000000090a067c23 */ /* 0x001fca000800000d */
[----:B------:R-:W0:Y:S08]  /*0a40*/  F2I.TRUNC.NTZ R4, R4 ;  /* 0x0000000400047305 */ /* 0x000e30000020f100 */
[----:B------:R-:W1:Y:S02]  /*0a50*/  F2I.TRUNC.NTZ R6, R6 ;  /* 0x0000000600067305 */ /* 0x000e64000020f100 */
.L_x_31:
[----:B------:R-:W-:Y:S05]  /*0a60*/  BSYNC.RECONVERGENT B0 ;  /* 0x0000000000007941 */ /* 0x000fea0003800200 */
.L_x_30:
        /* <DEDUP_REMOVED lines=12> */
.L_x_33:
[----:B------:R-:W-:Y:S05]  /*0b30*/  BSYNC.RECONVERGENT B0 ;  /* 0x0000000000007941 */ /* 0x000fea0003800200 */
.L_x_32:
[----:B------:R-:W-:-:S06]  /*0b40*/  UIADD3 UR5, UPT, UPT, UR5, 0x4, URZ ;  /* 0x0000000405057890 */ /* 0x000fcc000fffe0ff */
[----:B------:R-:W-:-:S13]  /*0b50*/  ISETP.NE.AND P1, PT, R3, UR5, PT ;  /* 0x0000000503007c0c */ /* 0x000fda000bf25270 */
[----:B------:R-:W-:Y:S05]  /*0b60*/  @P1 BRA `(.L_x_34) ;  /* 0xfffffff800d01947 */ /* 0x000fea000383ffff */
[----:B0-----:R-:W-:-:S07]  /*0b70*/  IMAD.MOV.U32 R11, RZ, RZ, R3 ;  /* 0x000000ffff0b7224 */ /* 0x001fce00078e0003 */
.L_x_25:
[----:B------:R-:W-:-:S13]  /*0b80*/  ISETP.NE.AND P1, PT, R12, RZ, PT ;  /* 0x000000ff0c00720c */ /* 0x000fda0003f25270 */
[----:B------:R-:W-:Y:S05]  /*0b90*/  @!P1 BRA `(.L_x_35) ;  /* 0x0000000400009947 */ /* 0x000fea0003800000 */
[----:B------:R-:W0:Y:S01]  /*0ba0*/  LDCU UR8, c[0x0][0x388] ;  /* 0x00007100ff0877ac */ /* 0x000e220008000800 */
[----:B------:R-:W-:Y:S01]  /*0bb0*/  IMAD.IADD R16, R0, 0x1, R11 ;  /* 0x0000000100107824 */ /* 0x000fe200078e020b */
[----:B------:R-:W5:Y:S01]  /*0bc0*/  S2UR UR6, SR_CgaCtaId ;  /* 0x00000000000679c3 */ /* 0x000f620000008800 */
[----:B------:R-:W-:Y:S01]  /*0bd0*/  BSSY.RECONVERGENT B0, `(.L_x_36) ;  /* 0x0000016000007945 */ /* 0x000fe20003800200 */
[----:B------:R-:W1:Y:S01]  /*0be0*/  LDCU UR7, c[0x0][0x3a0] ;  /* 0x00007400ff0777ac */ /* 0x000e620008000800 */
[----:B------:R-:W-:Y:S01]  /*0bf0*/  ISETP.NE.AND P2, PT, R12, 0x1, PT ;  /* 0x000000010c00780c */ /* 0x000fe20003f45270 */
[----:B------:R-:W-:Y:S01]  /*0c00*/  UMOV UR5, 0x400 ;  /* 0x0000040000057882 */ /* 0x000fe20000000000 */
[----:B0-----:R-:W-:-:S04]  /*0c10*/  ISETP.GE.AND P1, PT, R16, UR8, PT ;  /* 0x0000000810007c0c */ /* 0x001fc8000bf26270 */
[----:B------:R-:W-:Y:S01]  /*0c20*/  ISETP.LT.OR P1, PT, R16, RZ, P1 ;  /* 0x000000ff1000720c */ /* 0x000fe20000f21670 */
[----:B-1----:R-:W-:-:S03]  /*0c30*/  IMAD R7, R7, UR7, R16 ;  /* 0x0000000707077c24 */ /* 0x002fc6000f8e0210 */
[----:B------:R-:W-:Y:S01]  /*0c40*/  PLOP3.LUT P1, PT, P0, P1, PT, 0x8f, 0xf8 ;  /* 0x0000000000f8781c */ /* 0x000fe20000723177 */
[----:B-----5:R-:W-:-:S12]  /*0c50*/  ULEA UR5, UR6, UR5, 0x18 ;  /* 0x0000000506057291 */ /* 0x020fd8000f8ec0ff */
[----:B------:R-:W-:Y:S05]  /*0c60*/  @P1 BRA `(.L_x_37) ;  /* 0x0000000000301947 */ /* 0x000fea0003800000 */
[----:B------:R-:W0:Y:S01]  /*0c70*/  LDS.U8 R14, [R7+UR5] ;  /* 0x00000005070e7984 */ /* 0x000e220008000000 */
[----:B------:R-:W-:Y:S01]  /*0c80*/  VIADD R8, R11, UR12 ;  /* 0x0000000c0b087c36 */ /* 0x000fe20008000000 */
[----:B---3--:R-:W-:Y:S02]  /*0c90*/  I2FP.F32.S32 R15, R4 ;  /* 0x00000004000f7245 */ /* 0x008fe40000201400 */
[----:B--2-4-:R-:W-:Y:S01]  /*0ca0*/  I2FP.F32.S32 R6, R6 ;  /* 0x0000000600067245 */ /* 0x014fe20000201400 */
[----:B------:R-:W-:-:S04]  /*0cb0*/  IMAD.SHL.U32 R8, R8, 0x4, RZ ;  /* 0x0000000408087824 */ /* 0x000fc800078e00ff */
[----:B------:R-:W1:Y:S08]  /*0cc0*/  LDC R10, c[0x3][R8] ;  /* 0x00c00000080a7b82 */ /* 0x000e700000000800 */
[----:B------:R-:W2:Y:S01]  /*0cd0*/  LDC R13, c[0x3][R8+0x24] ;  /* 0x00c00900080d7b82 */ /* 0x000ea20000000800 */
[----:B0-----:R-:W-:-:S05]  /*0ce0*/  I2FP.F32.U32 R14, R14 ;  /* 0x0000000e000e7245 */ /* 0x001fca0000201000 */
[-C--:B-1----:R-:W-:Y:S01]  /*0cf0*/  FFMA R10, R10, R14.reuse, R15 ;  /* 0x0000000e0a0a7223 */ /* 0x082fe2000000000f */
[----:B--2---:R-:W-:-:S03]  /*0d00*/  FFMA R13, R13, R14, R6 ;  /* 0x0000000e0d0d7223 */ /* 0x004fc60000000006 */
[----:B------:R0:W1:Y:S08]  /*0d10*/  F2I.TRUNC.NTZ R4, R10 ;  /* 0x0000000a00047305 */ /* 0x000070000020f100 */
[----:B------:R0:W2:Y:S02]  /*0d20*/  F2I.TRUNC.NTZ R6, R13 ;  /* 0x0000000d00067305 */ /* 0x0000a4000020f100 */
.L_x_37:
[----:B------:R-:W-:Y:S05]  /*0d30*/  BSYNC.RECONVERGENT B0 ;  /* 0x0000000000007941 */ /* 0x000fea0003800200 */
.L_x_36:
[----:B------:R-:W-:Y:S05]  /*0d40*/  @!P2 BRA `(.L_x_35) ;  /* 0x000000000094a947 */ /* 0x000fea0003800000 */
[C---:B------:R-:W-:Y:S01]  /*0d50*/  VIADD R8, R16.reuse, 0x1 ;  /* 0x0000000110087836 */ /* 0x040fe20000000000 */
[----:B------:R-:W-:Y:S01]  /*0d60*/  BSSY.RECONVERGENT B0, `(.L_x_38) ;  /* 0x0000016000007945 */ /* 0x000fe20003800200 */
[----:B0-----:R-:W-:-:S03]  /*0d70*/  VIADD R10, R16, 0x2 ;  /* 0x00000002100a7836 */ /* 0x001fc60000000000 */
[----:B------:R-:W-:Y:S02]  /*0d80*/  ISETP.GE.AND P1, PT, R8, UR8, PT ;  /* 0x0000000808007c0c */ /* 0x000fe4000bf26270 */
[----:B------:R-:W-:Y:S02]  /*0d90*/  ISETP.GE.AND P2, PT, R10, UR8, PT ;  /* 0x000000080a007c0c */ /* 0x000fe4000bf46270 */
[----:B------:R-:W-:Y:S01]  /*0da0*/  ISETP.LT.OR P1, PT, R8, RZ, P1 ;  /* 0x000000ff0800720c */ /* 0x000fe20000f21670 */
[----:B------:R-:W-:Y:S01]  /*0db0*/  VIADD R8, R11, UR12 ;  /* 0x0000000c0b087c36 */ /* 0x000fe20008000000 */
[----:B------:R-:W-:Y:S02]  /*0dc0*/  ISETP.LT.OR P2, PT, R10, RZ, P2 ;  /* 0x000000ff0a00720c */ /* 0x000fe40001741670 */
[----:B------:R-:W-:Y:S01]  /*0dd0*/  PLOP3.LUT P1, PT, P0, P1, PT, 0x8f, 0xf8 ;  /* 0x0000000000f8781c */ /* 0x000fe20000723177 */
[----:B------:R-:W-:Y:S01]  /*0de0*/  IMAD.SHL.U32 R13, R8, 0x4, RZ ;  /* 0x00000004080d7824 */ /* 0x000fe200078e00ff */
[----:B------:R-:W-:-:S04]  /*0df0*/  PLOP3.LUT P2, PT, P0, P2, PT, 0x8f, 0xf8 ;  /* 0x0000000000f8781c */ /* 0x000fc80000745177 */
[----:B------:R-:W-:-:S07]  /*0e00*/  ISETP.EQ.OR P2, PT, R12, 0x2, P2 ;  /* 0x000000020c00780c */ /* 0x000fce0001742670 */
[----:B------:R-:W-:Y:S06]  /*0e10*/  @P1 BRA `(.L_x_39) ;  /* 0x0000000000281947 */ /* 0x000fec0003800000 */
[----:B------:R-:W0:Y:S01]  /*0e20*/  LDS.U8 R11, [R7+UR5+0x1] ;  /* 0x00000105070b7984 */ /* 0x000e220008000000 */
[----:B------:R-:W5:Y:S01]  /*0e30*/  LDC R8, c[0x3][R13+0x4] ;  /* 0x00c001000d087b82 */ /* 0x000f620000000800 */
[----:B-1-3--:R-:W-:Y:S02]  /*0e40*/  I2FP.F32.S32 R15, R4 ;  /* 0x00000004000f7245 */ /* 0x00afe40000201400 */
[----:B--2-4-:R-:W-:-:S05]  /*0e50*/  I2FP.F32.S32 R17, R6 ;  /* 0x0000000600117245 */ /* 0x014fca0000201400 */
[----:B------:R-:W1:Y:S01]  /*0e60*/  LDC R10, c[0x3][R13+0x28] ;  /* 0x00c00a000d0a7b82 */ /* 0x000e620000000800 */
[----:B0-----:R-:W-:-:S05]  /*0e70*/  I2FP.F32.U32 R11, R11 ;  /* 0x0000000b000b7245 */ /* 0x001fca0000201000 */
[-C--:B-----5:R-:W-:Y:S01]  /*0e80*/  FFMA R8, R8, R11.reuse, R15 ;  /* 0x0000000b08087223 */ /* 0x0a0fe2000000000f */
[----:B-1----:R-:W-:-:S03]  /*0e90*/  FFMA R10, R10, R11, R17 ;  /* 0x0000000b0a0a7223 */ /* 0x002fc60000000011 */
[----:B------:R0:W1:Y:S08]  /*0ea0*/  F2I.TRUNC.NTZ R4, R8 ;  /* 0x0000000800047305 */ /* 0x000070000020f100 */
[----:B------:R0:W2:Y:S02]  /*0eb0*/  F2I.TRUNC.NTZ R6, R10 ;  /* 0x0000000a00067305 */ /* 0x0000a4000020f100 */
.L_x_39:
[----:B------:R-:W-:Y:S05]  /*0ec0*/  BSYNC.RECONVERGENT B0 ;  /* 0x0000000000007941 */ /* 0x000fea0003800200 */
.L_x_38:
[----:B------:R-:W-:Y:S04]  /*0ed0*/  BSSY.RECONVERGENT B0, `(.L_x_35) ;  /* 0x000000c000007945 */ /* 0x000fe80003800200 */
[----:B------:R-:W-:Y:S05]  /*0ee0*/  @P2 BRA `(.L_x_40) ;  /* 0x0000000000282947 */ /* 0x000fea0003800000 */
[----:B------:R-:W5:Y:S01]  /*0ef0*/  LDS.U8 R7, [R7+UR5+0x2] ;  /* 0x0000020507077984 */ /* 0x000f620008000000 */
[----:B0-----:R-:W0:Y:S01]  /*0f00*/  LDC R8, c[0x3][R13+0x8] ;  /* 0x00c002000d087b82 */ /* 0x001e220000000800 */
[----:B-1-3--:R-:W-:Y:S02]  /*0f10*/  I2FP.F32.S32 R15, R4 ;  /* 0x00000004000f7245 */ /* 0x00afe40000201400 */
[----:B--2-4-:R-:W-:-:S05]  /*0f20*/  I2FP.F32.S32 R17, R6 ;  /* 0x0000000600117245 */ /* 0x014fca0000201400 */
[----:B------:R-:W1:Y:S01]  /*0f30*/  LDC R10, c[0x3][R13+0x2c] ;  /* 0x00c00b000d0a7b82 */ /* 0x000e620000000800 */
[----:B-----5:R-:W-:-:S05]  /*0f40*/  I2FP.F32.U32 R11, R7 ;  /* 0x00000007000b7245 */ /* 0x020fca0000201000 */
[-C--:B0-----:R-:W-:Y:S01]  /*0f50*/  FFMA R8, R8, R11.reuse, R15 ;  /* 0x0000000b08087223 */ /* 0x081fe2000000000f */
[----:B-1----:R-:W-:-:S03]  /*0f60*/  FFMA R10, R10, R11, R17 ;  /* 0x0000000b0a0a7223 */ /* 0x002fc60000000011 */
[----:B------:R0:W1:Y:S08]  /*0f70*/  F2I.TRUNC.NTZ R4, R8 ;  /* 0x0000000800047305 */ /* 0x000070000020f100 */
[----:B------:R0:W2:Y:S02]  /*0f80*/  F2I.TRUNC.NTZ R6, R10 ;  /* 0x0000000a00067305 */ /* 0x0000a4000020f100 */
.L_x_40:
[----:B------:R-:W-:Y:S05]  /*0f90*/  BSYNC.RECONVERGENT B0 ;  /* 0x0000000000007941 */ /* 0x000fea0003800200 */
.L_x_35:
[----:B------:R-:W-:Y:S05]  /*0fa0*/  BRA.U UP1, `(.L_x_41) ;  /* 0xfffffff5017c7547 */ /* 0x000fea000b83ffff */
.L_x_24:
[----:B0-----:R-:W0:Y:S01]  /*0fb0*/  LDC.64 R10, c[0x0][0x398] ;  /* 0x0000e600ff0a7b82 */ /* 0x001e220000000a00 */
[----:B------:R-:W5:Y:S01]  /*0fc0*/  LDCU UR5, c[0x0][0x388] ;  /* 0x00007100ff0577ac */ /* 0x000f620008000800 */
[----:B-12-4-:R-:W-:Y:S02]  /*0fd0*/  IABS R5, R6 ;  /* 0x0000000600057213 */ /* 0x016fe40000000000 */
[----:B---3--:R-:W-:-:S05]  /*0fe0*/  IABS R0, R4 ;  /* 0x0000000400007213 */ /* 0x008fca0000000000 */
[----:B------:R-:W-:Y:S02]  /*0ff0*/  IMAD.IADD R5, R5, 0x1, R0 ;  /* 0x0000000105057824 */ /* 0x000fe400078e0200 */
[----:B-----5:R-:W-:-:S04]  /*1000*/  IMAD R3, R2, UR5, R9 ;  /* 0x0000000502037c24 */ /* 0x020fc8000f8e0209 */
[----:B0-----:R-:W-:-:S05]  /*1010*/  IMAD.WIDE R2, R3, 0x4, R10 ;  /* 0x0000000403027825 */ /* 0x001fca00078e020a */
[----:B------:R-:W-:Y:S01]  /*1020*/  STG.E desc[UR10][R2.64], R5 ;  /* 0x0000000502007986 */ /* 0x000fe2000c10190a */
[----:B------:R-:W-:Y:S05]  /*1030*/  EXIT ;  /* 0x000000000000794d */ /* 0x000fea0003800000 */
.L_x_42:
        /* <DEDUP_REMOVED lines=12> */
.L_x_47:


//--------------------- .text._Z21convertRgb2GrayKernelPhiiS_ --------------------------
	.section	.text._Z21convertRgb2GrayKernelPhiiS_,"ax",@progbits
	.align	128
        .global         _Z21convertRgb2GrayKernelPhiiS_
        .type           _Z21convertRgb2GrayKernelPhiiS_,@function
        .size           _Z21convertRgb2GrayKernelPhiiS_,(.L_x_48 - _Z21convertRgb2GrayKernelPhiiS_)
        .other          _Z21convertRgb2GrayKernelPhiiS_,@"STO_CUDA_ENTRY STV_DEFAULT"
_Z21convertRgb2GrayKernelPhiiS_:
.text._Z21convertRgb2GrayKernelPhiiS_:
[----:B------:R-:W-:Y:S01]  /*0000*/  LDC R1, c[0x0][0x37c] ;  /* 0x0000df00ff017b82 */ /* 0x000fe20000000800 */
[----:B------:R-:W0:Y:S07]  /*0010*/  S2R R3, SR_TID.Y ;  /* 0x0000000000037919 */ /* 0x000e2e0000002200 */
[----:B------:R-:W1:Y:S01]  /*0020*/  LDC R5, c[0x0][0x360] ;  /* 0x0000d800ff057b82 */ /* 0x000e620000000800 */
[----:B------:R-:W2:Y:S01]  /*0030*/  LDCU.64 UR6, c[0x0][0x388] ;  /* 0x00007100ff0677ac */ /* 0x000ea20008000a00 */
[----:B------:R-:W1:Y:S06]  /*0040*/  S2R R0, SR_TID.X ;  /* 0x0000000000007919 */ /* 0x000e6c0000002100 */
[----:B------:R-:W0:Y:S08]  /*0050*/  S2UR UR5, SR_CTAID.Y ;  /* 0x00000000000579c3 */ /* 0x000e300000002600 */
[----:B------:R-:W0:Y:S08]  /*0060*/  LDC R2, c[0x0][0x364] ;  /* 0x0000d900ff027b82 */ /* 0x000e300000000800 */
[----:B------:R-:W1:Y:S01]  /*0070*/  S2UR UR4, SR_CTAID.X ;  /* 0x00000000000479c3 */ /* 0x000e620000002500 */
[----:B0-----:R-:W-:-:S05]  /*0080*/  IMAD R3, R2, UR5, R3 ;  /* 0x0000000502037c24 */ /* 0x001fca000f8e0203 */
[----:B--2---:R-:W-:Y:S01]  /*0090*/  ISETP.GE.AND P0, PT, R3, UR7, PT ;  /* 0x0000000703007c0c */ /* 0x004fe2000bf06270 */
[----:B-1----:R-:W-:-:S05]  /*00a0*/  IMAD R0, R5, UR4, R0 ;  /* 0x0000000405007c24 */ /* 0x002fca000f8e0200 */
[----:B------:R-:W-:-:S13]  /*00b0*/  ISETP.GE.OR P0, PT, R0, UR6, P0 ;  /* 0x0000000600007c0c */ /* 0x000fda0008706670 */
[----:B------:R-:W-:Y:S05]  /*00c0*/  @P0 EXIT ;  /* 0x000000000000094d */ /* 0x000fea0003800000 */
[----:B------:R-:W0:Y:S01]  /*00d0*/  LDCU.64 UR8, c[0x0][0x380] ;  /* 0x00007000ff0877ac */ /* 0x000e220008000a00 */
[----:B------:R-:W-:Y:S01]  /*00e0*/  IMAD R0, R3, UR6, R0 ;  /* 0x0000000603007c24 */ /* 0x000fe2000f8e0200 */
[----:B------:R-:W1:Y:S03]  /*00f0*/  LDCU.64 UR4, c[0x0][0x358] ;  /* 0x00006b00ff0477ac */ /* 0x000e660008000a00 */
[----:B------:R-:W-:-:S05]  /*0100*/  IMAD R3, R0, 0x3, RZ ;  /* 0x0000000300037824 */ /* 0x000fca00078e02ff */
[----:B0-----:R-:W-:-:S04]  /*0110*/  IADD3 R2, P0, PT, R3, UR8, RZ ;  /* 0x0000000803027c10 */ /* 0x001fc8000ff1e0ff */
[----:B------:R-:W-:Y:S01]  /*0120*/  LEA.HI.X.SX32 R3, R3, UR9, 0x1, P0 ;  /* 0x0000000903037c11 */ /* 0x000fe200080f0eff */
[----:B------:R-:W0:Y:S04]  /*0130*/  LDCU.64 UR8, c[0x0][0x390] ;  /* 0x00007200ff0877ac */ /* 0x000e280008000a00 */
[----:B-1----:R-:W2:Y:S04]  /*0140*/  LDG.E.U8 R5, desc[UR4][R2.64+0x1] ;  /* 0x0000010402057981 */ /* 0x002ea8000c1e1100 */
[----:B------:R-:W3:Y:S04]  /*0150*/  LDG.E.U8 R4, desc[UR4][R2.64] ;  /* 0x0000000402047981 */ /* 0x000ee8000c1e1100 */
[----:B------:R-:W4:Y:S01]  /*0160*/  LDG.E.U8 R6, desc[UR4][R2.64+0x2] ;  /* 0x0000020402067981 */ /* 0x000f22000c1e1100 */
[----:B--2---:R-:W-:-:S02]  /*0170*/  I2FP.F32.U32 R5, R5 ;  /* 0x0000000500057245 */ /* 0x004fc40000201000 */
[----:B---3--:R-:W-:-:S03]  /*0180*/  I2FP.F32.U32 R4, R4 ;  /* 0x0000000400047245 */ /* 0x008fc60000201000 */
[----:B------:R-:W-:Y:S01]  /*0190*/  FMUL R5, R5, 0.58700001239776611328 ;  /* 0x3f1645a205057820 */ /* 0x000fe20000400000 */
[----:B----4-:R-:W-:-:S03]  /*01a0*/  I2FP.F32.U32 R7, R6 ;  /* 0x0000000600077245 */ /* 0x010fc60000201000 */
[----:B------:R-:W-:-:S04]  /*01b0*/  FFMA R4, R4, 0.29899999499320983887, R5 ;  /* 0x3e99168704047823 */ /* 0x000fc80000000005 */
[----:B------:R-:W-:Y:S01]  /*01c0*/  FFMA R7, R7, 0.11400000005960464478, R4 ;  /* 0x3de978d507077823 */ /* 0x000fe20000000004 */
[----:B0-----:R-:W-:-:S04]  /*01d0*/  IADD3 R4, P0, PT, R0, UR8, RZ ;  /* 0x0000000800047c10 */ /* 0x001fc8000ff1e0ff */
[----:B------:R-:W-:Y:S01]  /*01e0*/  LEA.HI.X.SX32 R5, R0, UR9, 0x1, P0 ;  /* 0x0000000900057c11 */ /* 0x000fe200080f0eff */
[----:B------:R-:W0:Y:S04]  /*01f0*/  F2I.U32.TRUNC.NTZ R7, R7 ;  /* 0x0000000700077305 */ /* 0x000e28000020f000 */
[----:B0-----:R-:W-:Y:S01]  /*0200*/  STG.E.U8 desc[UR4][R4.64], R7 ;  /* 0x0000000704007986 */ /* 0x001fe2000c101104 */
[----:B------:R-:W-:Y:S05]  /*0210*/  EXIT ;  /* 0x000000000000794d */ /* 0x000fea0003800000 */
.L_x_43:
        /* <DEDUP_REMOVED lines=14> */
.L_x_48:


//--------------------- .nv.shared._Z16removeSeamKernelPhiiPiS_ --------------------------
	.section	.nv.shared._Z16removeSeamKernelPhiiPiS_,"aw",@nobits
	.sectionflags	@""
	.align	16
	.zero		1024


//--------------------- .nv.shared.reserved.0     --------------------------
	.section	.nv.shared.reserved.0,"aw",@nobits
	.weak		__nv_reservedSMEM_offset_0_alias
	.size		__nv_reservedSMEM_offset_0_alias, 0, 64
	.other		__nv_reservedSMEM_offset_0_alias,@"STO_CUDA_RESERVED_SHARED STV_DEFAULT"
__nv_reservedSMEM_offset_0_alias:
	.zero		0
	.zero		64


//--------------------- .nv.shared._Z14findSeamKernelPiS_S_ii --------------------------
	.section	.nv.shared._Z14findSeamKernelPiS_S_ii,"aw",@nobits
	.sectionflags	@""
	.align	16
	.zero		1024


//--------------------- .nv.shared._Z14compute_cost_vPiii --------------------------
	.section	.nv.shared._Z14compute_cost_vPiii,"aw",@nobits
	.sectionflags	@""
	.align	16
	.zero		1024


//--------------------- .nv.shared._Z19edgeDetectionKernelPhiiiPiii --------------------------
	.section	.nv.shared._Z19edgeDetectionKernelPhiiiPiii,"aw",@nobits
	.sectionflags	@""
	.align	16
	.zero		1024


//--------------------- .nv.shared._Z21convertRgb2GrayKernelPhiiS_ --------------------------
	.section	.nv.shared._Z21convertRgb2GrayKernelPhiiS_,"aw",@nobits
	.sectionflags	@""
	.align	16
	.zero		1024


//--------------------- .nv.constant0._Z16removeSeamKernelPhiiPiS_ --------------------------
	.section	.nv.constant0._Z16removeSeamKernelPhiiPiS_,"a",@progbits
	.sectionflags	@""
	.align	4
.nv.constant0._Z16removeSeamKernelPhiiPiS_:
	.zero		928


//--------------------- .nv.constant0._Z14findSeamKernelPiS_S_ii --------------------------
	.section	.nv.constant0._Z14findSeamKernelPiS_S_ii,"a",@progbits
	.sectionflags	@""
	.align	4
.nv.constant0._Z14findSeamKernelPiS_S_ii:
	.zero		928


//--------------------- .nv.constant0._Z14compute_cost_vPiii --------------------------
	.section	.nv.constant0._Z14compute_cost_vPiii,"a",@progbits
	.sectionflags	@""
	.align	4
.nv.constant0._Z14compute_cost_vPiii:
	.zero		912


//--------------------- .nv.constant0._Z19edgeDetectionKernelPhiiiPiii --------------------------
	.section	.nv.constant0._Z19edgeDetectionKernelPhiiiPiii,"a",@progbits
	.sectionflags	@""
	.align	4
.nv.constant0._Z19edgeDetectionKernelPhiiiPiii:
	.zero		936


//--------------------- .nv.constant0._Z21convertRgb2GrayKernelPhiiS_ --------------------------
	.section	.nv.constant0._Z21convertRgb2GrayKernelPhiiS_,"a",@progbits
	.sectionflags	@""
	.align	4
.nv.constant0._Z21convertRgb2GrayKernelPhiiS_:
	.zero		920


//--------------------- SYMBOLS --------------------------

	.type		.nv.reservedSmem.offset0,@object
	.size		.nv.reservedSmem.offset0,0x4
	.type		.nv.reservedSmem.cap,@object
	.size		.nv.reservedSmem.cap,0x4
